// auto-generated by cutlass_sweep.gemm — config: {"arch": "sm_100", "cluster_m": 2, "cluster_n": 1, "dtype": "bf16", "dtype_b": "bf16", "layout": "nt", "stages": 0, "tile_k": 256, "tile_m": 64, "tile_n": 112}
#include "cutlass/cutlass.h"
#include "cutlass/gemm/collective/collective_builder.hpp"
#include "cutlass/gemm/device/gemm_universal_adapter.h"
#include "cutlass/gemm/kernel/gemm_universal.hpp"
#include "cutlass/epilogue/collective/collective_builder.hpp"

using ElemA = cutlass::bfloat16_t;
using ElemB = cutlass::bfloat16_t;
using ElemCD = cutlass::bfloat16_t;
using Acc  = float;
using TileShape    = cute::Shape<cute::_64, cute::_112, cute::_256>;
using ClusterShape = cute::Shape<cute::_2, cute::_1, cute::_1>;

using CollectiveEpilogue = typename cutlass::epilogue::collective::CollectiveBuilder<
    cutlass::arch::Sm100, cutlass::arch::OpClassTensorOp,
    TileShape, ClusterShape,
    cutlass::epilogue::collective::EpilogueTileAuto,
    Acc, Acc,
    ElemCD, cutlass::layout::RowMajor, 128 / cutlass::sizeof_bits<ElemCD>::value,
    ElemCD, cutlass::layout::RowMajor, 128 / cutlass::sizeof_bits<ElemCD>::value,
    cutlass::epilogue::collective::EpilogueScheduleAuto
  >::CollectiveOp;

using CollectiveMainloop = typename cutlass::gemm::collective::CollectiveBuilder<
    cutlass::arch::Sm100, cutlass::arch::OpClassTensorOp,
    ElemA, cutlass::layout::RowMajor, 128 / cutlass::sizeof_bits<ElemA>::value,
    ElemB, cutlass::layout::ColumnMajor, 128 / cutlass::sizeof_bits<ElemB>::value,
    Acc,
    TileShape, ClusterShape,
    cutlass::gemm::collective::StageCountAutoCarveout<static_cast<int>(sizeof(typename CollectiveEpilogue::SharedStorage))>,
    cutlass::gemm::collective::KernelScheduleAuto
  >::CollectiveOp;

using GemmKernel = cutlass::gemm::kernel::GemmUniversal<
    cute::Shape<int,int,int,int>,
    CollectiveMainloop,
    CollectiveEpilogue
>;
using Gemm = cutlass::gemm::device::GemmUniversalAdapter<GemmKernel>;

// Force the device kernel symbol into the cubin without needing a host main.
auto* _anchor = &cutlass::device_kernel<GemmKernel>;


// ===== COMPILED SASS (sm_100a) =====

	.target	sm_100a

	.elftype	@"ET_EXEC"


//--------------------- .note.nv.tkinfo           --------------------------
	.section	.note.nv.tkinfo,"",@"SHT_NOTE"
	.sectionflags	@"SHF_NOTE_NV_TKINFO"
	.tkinfo
        /*0018*/ 	.word	0x00000002
        /*0030*/ 	.string	""
        /*0030*/ 	.string	"ptxas"
        /*0030*/ 	.string	"Cuda compilation tools, release 13.0, V13.0.88"
        /*0030*/ 	.string	"Build cuda_13.0.r13.0/compiler.36424714_0"
        /*0030*/ 	.string	"-arch sm_100a -m 64 "



//--------------------- .note.nv.cuinfo           --------------------------
	.section	.note.nv.cuinfo,"",@"SHT_NOTE"
	.sectionflags	@"SHF_NOTE_NV_CUINFO"
        /*0018*/ 	.short	0x0002
        /*001a*/ 	.short	0x0064
        /*001c*/ 	.short	0x0082
	.zero		2


//--------------------- .nv.info                  --------------------------
	.section	.nv.info,"",@"SHT_CUDA_INFO"
	.align	4


	//----- nvinfo : EIATTR_REGCOUNT
	.align		4
        /*0000*/ 	.byte	0x04, 0x2f
        /*0002*/ 	.short	(.L_19 - .L_18)
	.align		4
.L_18:
        /*0004*/ 	.word	index@(_ZN7cutlass13device_kernelINS_4gemm6kernel13GemmUniversalIN4cute5tupleIJiiiiEEENS1_10collective13CollectiveMmaINS1_35MainloopSm100TmaUmmaWarpSpecializedILi2ELi2ELi4ENS5_IJNS4_1CILi2EEENSA_ILi1EEESC_EEEEENS5_IJNSA_ILi64EEENSA_ILi112EEENSA_ILi256EEEEEENS_10bfloat16_tENS5_IJlSC_lEEESJ_SK_NS4_8TiledMMAINS4_8MMA_AtomIJNS4_20SM100_MMA_F16BF16_SSISJ_SJ_fLi64ELi112ELNS4_4UMMA5MajorE0ELSP_0ELNSO_7ScaleInE0ELSQ_0EEEEEENS4_6LayoutINS5_IJSC_SC_SC_EEENS5_IJNSA_ILi0EEESV_SV_EEEEENS5_IJNS4_10UnderscoreESY_SY_EEEEENS4_13SM90_TMA_LOADENS4_14ComposedLayoutINS4_7SwizzleILi3ELi4ELi3EEENS4_18smem_ptr_flag_bitsILi16EEENST_INS5_IJNSA_ILi8EEESF_EEENS5_IJSF_SC_EEEEEEEvNS4_8identityENS4_23SM90_TMA_LOAD_MULTICASTES1B_vS1C_EENS_8epilogue10collective18CollectiveEpilogueINS1F_23Sm100TmaWarpSpecializedILi2ELi1ELi56ELb1ELb0EEEJSI_NS5_IJNST_ISF_SC_EENST_ISG_SC_EEEEESJ_SK_SJ_SK_NS1F_6fusion15FusionCallbacksIS1J_NS1N_17LinearCombinationISJ_fSJ_fLNS_15FloatRoundStyleE2EEESI_S1M_JEEENS4_5SM1004TMEM4LOAD26SM100_TMEM_LOAD_16dp256b2xES11_NS12_INS13_ILi1ELi4ELi3EEES16_NST_INS5_IJS17_NSA_ILi16EEEEEENS5_IJS1Y_SC_EEEEEEENS4_17SM75_U32x4_LDSM_NENS4_14SM90_TMA_STOREES22_NS4_17SM90_U32x4_STSM_NENS4_39AutoVectorizingCopyWithAssumedAlignmentILi128EEEEEEvvEEEEvNT_6ParamsE)
        /*0008*/ 	.word	0x000000a8


	//----- nvinfo : EIATTR_FRAME_SIZE
	.align		4
.L_19:
        /*000c*/ 	.byte	0x04, 0x11
        /*000e*/ 	.short	(.L_21 - .L_20)
	.align		4
.L_20:
        /*0010*/ 	.word	index@($__internal_2_$__cuda_sm10x_tcgen05_guardrail_trap_unallocated_columns_being_dealloced)
        /*0014*/ 	.word	0x00000000


	//----- nvinfo : EIATTR_FRAME_SIZE
	.align		4
.L_21:
        /*0018*/ 	.byte	0x04, 0x11
        /*001a*/ 	.short	(.L_23 - .L_22)
	.align		4
.L_22:
        /*001c*/ 	.word	index@($__internal_1_$__cuda_sm10x_tcgen05_guardrail_trap_phase_invalid_during_alloc)
        /*0020*/ 	.word	0x00000000


	//----- nvinfo : EIATTR_FRAME_SIZE
	.align		4
.L_23:
        /*0024*/ 	.byte	0x04, 0x11
        /*0026*/ 	.short	(.L_25 - .L_24)
	.align		4
.L_24:
        /*0028*/ 	.word	index@($__internal_0_$__cuda_sm10x_tcgen05_guardrail_trap_col_being_dealloced_not_returned_by_alloc)
        /*002c*/ 	.word	0x00000000


	//----- nvinfo : EIATTR_FRAME_SIZE
	.align		4
.L_25:
        /*0030*/ 	.byte	0x04, 0x11
        /*0032*/ 	.short	(.L_27 - .L_26)
	.align		4
.L_26:
        /*0034*/ 	.word	index@(_ZN7cutlass13device_kernelINS_4gemm6kernel13GemmUniversalIN4cute5tupleIJiiiiEEENS1_10collective13CollectiveMmaINS1_35MainloopSm100TmaUmmaWarpSpecializedILi2ELi2ELi4ENS5_IJNS4_1CILi2EEENSA_ILi1EEESC_EEEEENS5_IJNSA_ILi64EEENSA_ILi112EEENSA_ILi256EEEEEENS_10bfloat16_tENS5_IJlSC_lEEESJ_SK_NS4_8TiledMMAINS4_8MMA_AtomIJNS4_20SM100_MMA_F16BF16_SSISJ_SJ_fLi64ELi112ELNS4_4UMMA5MajorE0ELSP_0ELNSO_7ScaleInE0ELSQ_0EEEEEENS4_6LayoutINS5_IJSC_SC_SC_EEENS5_IJNSA_ILi0EEESV_SV_EEEEENS5_IJNS4_10UnderscoreESY_SY_EEEEENS4_13SM90_TMA_LOADENS4_14ComposedLayoutINS4_7SwizzleILi3ELi4ELi3EEENS4_18smem_ptr_flag_bitsILi16EEENST_INS5_IJNSA_ILi8EEESF_EEENS5_IJSF_SC_EEEEEEEvNS4_8identityENS4_23SM90_TMA_LOAD_MULTICASTES1B_vS1C_EENS_8epilogue10collective18CollectiveEpilogueINS1F_23Sm100TmaWarpSpecializedILi2ELi1ELi56ELb1ELb0EEEJSI_NS5_IJNST_ISF_SC_EENST_ISG_SC_EEEEESJ_SK_SJ_SK_NS1F_6fusion15FusionCallbacksIS1J_NS1N_17LinearCombinationISJ_fSJ_fLNS_15FloatRoundStyleE2EEESI_S1M_JEEENS4_5SM1004TMEM4LOAD26SM100_TMEM_LOAD_16dp256b2xES11_NS12_INS13_ILi1ELi4ELi3EEES16_NST_INS5_IJS17_NSA_ILi16EEEEEENS5_IJS1Y_SC_EEEEEEENS4_17SM75_U32x4_LDSM_NENS4_14SM90_TMA_STOREES22_NS4_17SM90_U32x4_STSM_NENS4_39AutoVectorizingCopyWithAssumedAlignmentILi128EEEEEEvvEEEEvNT_6ParamsE)
        /*0038*/ 	.word	0x00000000


	//----- nvinfo : EIATTR_MIN_STACK_SIZE
	.align		4
.L_27:
        /*003c*/ 	.byte	0x04, 0x12
        /*003e*/ 	.short	(.L_29 - .L_28)
	.align		4
.L_28:
        /*0040*/ 	.word	index@(_ZN7cutlass13device_kernelINS_4gemm6kernel13GemmUniversalIN4cute5tupleIJiiiiEEENS1_10collective13CollectiveMmaINS1_35MainloopSm100TmaUmmaWarpSpecializedILi2ELi2ELi4ENS5_IJNS4_1CILi2EEENSA_ILi1EEESC_EEEEENS5_IJNSA_ILi64EEENSA_ILi112EEENSA_ILi256EEEEEENS_10bfloat16_tENS5_IJlSC_lEEESJ_SK_NS4_8TiledMMAINS4_8MMA_AtomIJNS4_20SM100_MMA_F16BF16_SSISJ_SJ_fLi64ELi112ELNS4_4UMMA5MajorE0ELSP_0ELNSO_7ScaleInE0ELSQ_0EEEEEENS4_6LayoutINS5_IJSC_SC_SC_EEENS5_IJNSA_ILi0EEESV_SV_EEEEENS5_IJNS4_10UnderscoreESY_SY_EEEEENS4_13SM90_TMA_LOADENS4_14ComposedLayoutINS4_7SwizzleILi3ELi4ELi3EEENS4_18smem_ptr_flag_bitsILi16EEENST_INS5_IJNSA_ILi8EEESF_EEENS5_IJSF_SC_EEEEEEEvNS4_8identityENS4_23SM90_TMA_LOAD_MULTICASTES1B_vS1C_EENS_8epilogue10collective18CollectiveEpilogueINS1F_23Sm100TmaWarpSpecializedILi2ELi1ELi56ELb1ELb0EEEJSI_NS5_IJNST_ISF_SC_EENST_ISG_SC_EEEEESJ_SK_SJ_SK_NS1F_6fusion15FusionCallbacksIS1J_NS1N_17LinearCombinationISJ_fSJ_fLNS_15FloatRoundStyleE2EEESI_S1M_JEEENS4_5SM1004TMEM4LOAD26SM100_TMEM_LOAD_16dp256b2xES11_NS12_INS13_ILi1ELi4ELi3EEES16_NST_INS5_IJS17_NSA_ILi16EEEEEENS5_IJS1Y_SC_EEEEEEENS4_17SM75_U32x4_LDSM_NENS4_14SM90_TMA_STOREES22_NS4_17SM90_U32x4_STSM_NENS4_39AutoVectorizingCopyWithAssumedAlignmentILi128EEEEEEvvEEEEvNT_6ParamsE)
        /*0044*/ 	.word	0x00000000
.L_29:


//--------------------- .nv.compat                --------------------------
	.section	.nv.compat,"",@"SHT_CUDA_COMPAT_INFO"
	.align	4
        /*0000*/ 	.byte	0x02, 0x09, 0x01, 0x00, 0x02, 0x02, 0x02, 0x00, 0x02, 0x05, 0x05, 0x00, 0x03, 0x07, 0x01, 0x01
        /*0010*/ 	.byte	0x02, 0x03, 0x01, 0x00, 0x02, 0x06, 0x01, 0x00, 0x04, 0x0b, 0x08, 0x00, 0x09, 0x00, 0x00, 0x00
        /*0020*/ 	.byte	0x00, 0x00, 0x00, 0x00


//--------------------- .nv.info._ZN7cutlass13device_kernelINS_4gemm6kernel13GemmUniversalIN4cute5tupleIJiiiiEEENS1_10collective13CollectiveMmaINS1_35MainloopSm100TmaUmmaWarpSpecializedILi2ELi2ELi4ENS5_IJNS4_1CILi2EEENSA_ILi1EEESC_EEEEENS5_IJNSA_ILi64EEENSA_ILi112EEENSA_ILi256EEEEEENS_10bfloat16_tENS5_IJlSC_lEEESJ_SK_NS4_8TiledMMAINS4_8MMA_AtomIJNS4_20SM100_MMA_F16BF16_SSISJ_SJ_fLi64ELi112ELNS4_4UMMA5MajorE0ELSP_0ELNSO_7ScaleInE0ELSQ_0EEEEEENS4_6LayoutINS5_IJSC_SC_SC_EEENS5_IJNSA_ILi0EEESV_SV_EEEEENS5_IJNS4_10UnderscoreESY_SY_EEEEENS4_13SM90_TMA_LOADENS4_14ComposedLayoutINS4_7SwizzleILi3ELi4ELi3EEENS4_18smem_ptr_flag_bitsILi16EEENST_INS5_IJNSA_ILi8EEESF_EEENS5_IJSF_SC_EEEEEEEvNS4_8identityENS4_23SM90_TMA_LOAD_MULTICASTES1B_vS1C_EENS_8epilogue10collective18CollectiveEpilogueINS1F_23Sm100TmaWarpSpecializedILi2ELi1ELi56ELb1ELb0EEEJSI_NS5_IJNST_ISF_SC_EENST_ISG_SC_EEEEESJ_SK_SJ_SK_NS1F_6fusion15FusionCallbacksIS1J_NS1N_17LinearCombinationISJ_fSJ_fLNS_15FloatRoundStyleE2EEESI_S1M_JEEENS4_5SM1004TMEM4LOAD26SM100_TMEM_LOAD_16dp256b2xES11_NS12_INS13_ILi1ELi4ELi3EEES16_NST_INS5_IJS17_NSA_ILi16EEEEEENS5_IJS1Y_SC_EEEEEEENS4_17SM75_U32x4_LDSM_NENS4_14SM90_TMA_STOREES22_NS4_17SM90_U32x4_STSM_NENS4_39AutoVectorizingCopyWithAssumedAlignmentILi128EEEEEEvvEEEEvNT_6ParamsE --------------------------
	.section	.nv.info._ZN7cutlass13device_kernelINS_4gemm6kernel13GemmUniversalIN4cute5tupleIJiiiiEEENS1_10collective13CollectiveMmaINS1_35MainloopSm100TmaUmmaWarpSpecializedILi2ELi2ELi4ENS5_IJNS4_1CILi2EEENSA_ILi1EEESC_EEEEENS5_IJNSA_ILi64EEENSA_ILi112EEENSA_ILi256EEEEEENS_10bfloat16_tENS5_IJlSC_lEEESJ_SK_NS4_8TiledMMAINS4_8MMA_AtomIJNS4_20SM100_MMA_F16BF16_SSISJ_SJ_fLi64ELi112ELNS4_4UMMA5MajorE0ELSP_0ELNSO_7ScaleInE0ELSQ_0EEEEEENS4_6LayoutINS5_IJSC_SC_SC_EEENS5_IJNSA_ILi0EEESV_SV_EEEEENS5_IJNS4_10UnderscoreESY_SY_EEEEENS4_13SM90_TMA_LOADENS4_14ComposedLayoutINS4_7SwizzleILi3ELi4ELi3EEENS4_18smem_ptr_flag_bitsILi16EEENST_INS5_IJNSA_ILi8EEESF_EEENS5_IJSF_SC_EEEEEEEvNS4_8identityENS4_23SM90_TMA_LOAD_MULTICASTES1B_vS1C_EENS_8epilogue10collective18CollectiveEpilogueINS1F_23Sm100TmaWarpSpecializedILi2ELi1ELi56ELb1ELb0EEEJSI_NS5_IJNST_ISF_SC_EENST_ISG_SC_EEEEESJ_SK_SJ_SK_NS1F_6fusion15FusionCallbacksIS1J_NS1N_17LinearCombinationISJ_fSJ_fLNS_15FloatRoundStyleE2EEESI_S1M_JEEENS4_5SM1004TMEM4LOAD26SM100_TMEM_LOAD_16dp256b2xES11_NS12_INS13_ILi1ELi4ELi3EEES16_NST_INS5_IJS17_NSA_ILi16EEEEEENS5_IJS1Y_SC_EEEEEEENS4_17SM75_U32x4_LDSM_NENS4_14SM90_TMA_STOREES22_NS4_17SM90_U32x4_STSM_NENS4_39AutoVectorizingCopyWithAssumedAlignmentILi128EEEEEEvvEEEEvNT_6ParamsE,"",@"SHT_CUDA_INFO"
	.sectionflags	@""
	.align	4


	//----- nvinfo : EIATTR_CUDA_API_VERSION
	.align		4
        /*0000*/ 	.byte	0x04, 0x37
        /*0002*/ 	.short	(.L_31 - .L_30)
.L_30:
        /*0004*/ 	.word	0x00000082


	//----- nvinfo : EIATTR_KPARAM_INFO
	.align		4
.L_31:
        /*0008*/ 	.byte	0x04, 0x17
        /*000a*/ 	.short	(.L_33 - .L_32)
.L_32:
        /*000c*/ 	.word	0x00000000
        /*0010*/ 	.short	0x0000
        /*0012*/ 	.short	0x0000
        /*0014*/ 	.byte	0x00, 0xf0, 0x01, 0x20


	//----- nvinfo : EIATTR_AT_ENTRY_FRAGMENTS
	.align		4
.L_33:
        /*0018*/ 	.byte	0x04, 0x4f
        /*001a*/ 	.short	(.L_35 - .L_34)


	//   ....[0]....
.L_34:
        /*001c*/ 	.word	0x00000006


	//----- nvinfo : EIATTR_RESERVED_SMEM_USED
	.align		4
.L_35:
        /*0020*/ 	.byte	0x01, 0x41
	.zero		2


	//----- nvinfo : EIATTR_SPARSE_MMA_MASK
	.align		4
        /*0024*/ 	.byte	0x03, 0x50
        /*0026*/ 	.short	0x0000


	//----- nvinfo : EIATTR_TCGEN05_1CTA_USED
	.align		4
        /*0028*/ 	.byte	0x01, 0x51
	.zero		2


	//----- nvinfo : EIATTR_MAXREG_COUNT
	.align		4
        /*002c*/ 	.byte	0x03, 0x1b
        /*002e*/ 	.short	0x00ff


	//----- nvinfo : EIATTR_NUM_BARRIERS
	.align		4
        /*0030*/ 	.byte	0x02, 0x4c
        /*0032*/ 	.byte	0x07
	.zero		1


	//----- nvinfo : EIATTR_EXTERNS
	.align		4
        /*0034*/ 	.byte	0x04, 0x0f
        /*0036*/ 	.short	(.L_37 - .L_36)


	//   ....[0]....
	.align		4
.L_36:
        /*0038*/ 	.word	index@(__assertfail)


	//----- nvinfo : EIATTR_MERCURY_ISA_VERSION
	.align		4
.L_37:
        /*003c*/ 	.byte	0x03, 0x5f
        /*003e*/ 	.short	0x0101


	//----- nvinfo : EIATTR_INT_WARP_WIDE_INSTR_OFFSETS
	.align		4
        /*0040*/ 	.byte	0x04, 0x31
        /*0042*/ 	.short	(.L_39 - .L_38)


	//   ....[0]....
.L_38:
        /*0044*/ 	.word	0x00004460


	//   ....[1]....
        /*0048*/ 	.word	0x00004480


	//   ....[2]....
        /*004c*/ 	.word	0x000044b0


	//   ....[3]....
        /*0050*/ 	.word	0x000050f0


	//   ....[4]....
        /*0054*/ 	.word	0x00005110


	//   ....[5]....
        /*0058*/ 	.word	0x000052d0


	//   ....[6]....
        /*005c*/ 	.word	0x000052f0


	//   ....[7]....
        /*0060*/ 	.word	0x00005310


	//   ....[8]....
        /*0064*/ 	.word	0x00005330


	//   ....[9]....
        /*0068*/ 	.word	0x000053c0


	//   ....[10]....
        /*006c*/ 	.word	0x00005420


	//----- nvinfo : EIATTR_COOP_GROUP_MASK_REGIDS
	.align		4
.L_39:
        /*0070*/ 	.byte	0x04, 0x29
        /*0072*/ 	.short	(.L_41 - .L_40)


	//   ....[0]....
.L_40:
        /*0074*/ 	.word	0xffffffff


	//   ....[1]....
        /*0078*/ 	.word	0xffffffff


	//   ....[2]....
        /*007c*/ 	.word	0xffffffff


	//   ....[3]....
        /*0080*/ 	.word	0xffffffff


	//   ....[4]....
        /*0084*/ 	.word	0xffffffff


	//   ....[5]....
        /*0088*/ 	.word	0xffffffff


	//   ....[6]....
        /*008c*/ 	.word	0xffffffff


	//   ....[7]....
        /*0090*/ 	.word	0xffffffff


	//   ....[8]....
        /*0094*/ 	.word	0xffffffff


	//   ....[9]....
        /*0098*/ 	.word	0xffffffff


	//   ....[10]....
        /*009c*/ 	.word	0xffffffff


	//   ....[11]....
        /*00a0*/ 	.word	0xffffffff


	//   ....[12]....
        /*00a4*/ 	.word	0xffffffff


	//   ....[13]....
        /*00a8*/ 	.word	0xffffffff


	//----- nvinfo : EIATTR_COOP_GROUP_INSTR_OFFSETS
	.align		4
.L_41:
        /*00ac*/ 	.byte	0x04, 0x28
        /*00ae*/ 	.short	(.L_43 - .L_42)


	//   ....[0]....
.L_42:
        /*00b0*/ 	.word	0x00000080


	//   ....[1]....
        /*00b4*/ 	.word	0x000004e0


	//   ....[2]....
        /*00b8*/ 	.word	0x00000640


	//   ....[3]....
        /*00bc*/ 	.word	0x000007a0


	//   ....[4]....
        /*00c0*/ 	.word	0x000008a0


	//   ....[5]....
        /*00c4*/ 	.word	0x00000a10


	//   ....[6]....
        /*00c8*/ 	.word	0x00000bb0


	//   ....[7]....
        /*00cc*/ 	.word	0x00000d60


	//   ....[8]....
        /*00d0*/ 	.word	0x00002430


	//   ....[9]....
        /*00d4*/ 	.word	0x000031d0


	//   ....[10]....
        /*00d8*/ 	.word	0x000033e0


	//   ....[11]....
        /*00dc*/ 	.word	0x00003410


	//   ....[12]....
        /*00e0*/ 	.word	0x00004330


	//   ....[13]....
        /*00e4*/ 	.word	0x00004570


	//----- nvinfo : EIATTR_VRC_CTA_INIT_COUNT
	.align		4
.L_43:
        /*00e8*/ 	.byte	0x02, 0x4a
        /*00ea*/ 	.byte	0x80
	.zero		1


	//----- nvinfo : EIATTR_SYSCALL_OFFSETS
	.align		4
        /*00ec*/ 	.byte	0x04, 0x46
        /*00ee*/ 	.short	(.L_45 - .L_44)


	//   ....[0]....
.L_44:
        /*00f0*/ 	.word	0x00005fb0


	//   ....[1]....
        /*00f4*/ 	.word	0x000060a0


	//   ....[2]....
        /*00f8*/ 	.word	0x00006960


	//   ....[3]....
        /*00fc*/ 	.word	0x00006ad0


	//   ....[4]....
        /*0100*/ 	.word	0x00006c40


	//   ....[5]....
        /*0104*/ 	.word	0x00006db0


	//   ....[6]....
        /*0108*/ 	.word	0x00006f20


	//   ....[7]....
        /*010c*/ 	.word	0x00007090


	//   ....[8]....
        /*0110*/ 	.word	0x00007200


	//----- nvinfo : EIATTR_MBARRIER_INSTR_OFFSETS
	.align		4
.L_45:
        /*0114*/ 	.byte	0x04, 0x39
        /*0116*/ 	.short	(.L_47 - .L_46)


	//   ....[0]....
.L_46:
        /*0118*/ 	.word	0x000005f0
        /*011c*/ 	.word	0x000000ff
        /*0120*/ 	.word	0x00000000
        /*0124*/ 	.short	0x0100
        /*0126*/ 	.byte	0x04
	.zero		1


	//   ....[1]....
        /*0128*/ 	.word	0x00000600
        /*012c*/ 	.word	0x000000ff
        /*0130*/ 	.word	0x00000010
        /*0134*/ 	.short	0x0100
        /*0136*/ 	.byte	0x04
	.zero		1


	//   ....[2]....
        /*0138*/ 	.word	0x00000610
        /*013c*/ 	.word	0x000000ff
        /*0140*/ 	.word	0x00000008
        /*0144*/ 	.short	0x0100
        /*0146*/ 	.byte	0x04
	.zero		1


	//   ....[3]....
        /*0148*/ 	.word	0x00000620
        /*014c*/ 	.word	0x000000ff
        /*0150*/ 	.word	0x00000018
        /*0154*/ 	.short	0x0100
        /*0156*/ 	.byte	0x04
	.zero		1


	//   ....[4]....
        /*0158*/ 	.word	0x00000750
        /*015c*/ 	.word	0x000000ff
        /*0160*/ 	.word	0x00000020
        /*0164*/ 	.short	0x0100
        /*0166*/ 	.byte	0x04
	.zero		1


	//   ....[5]....
        /*0168*/ 	.word	0x00000760
        /*016c*/ 	.word	0x000000ff
        /*0170*/ 	.word	0x00000030
        /*0174*/ 	.short	0x0100
        /*0176*/ 	.byte	0x04
	.zero		1


	//   ....[6]....
        /*0178*/ 	.word	0x00000770
        /*017c*/ 	.word	0x000000ff
        /*0180*/ 	.word	0x00000028
        /*0184*/ 	.short	0x0100
        /*0186*/ 	.byte	0x04
	.zero		1


	//   ....[7]....
        /*0188*/ 	.word	0x00000780
        /*018c*/ 	.word	0x000000ff
        /*0190*/ 	.word	0x00000038
        /*0194*/ 	.short	0x0100
        /*0196*/ 	.byte	0x04
	.zero		1


	//   ....[8]....
        /*0198*/ 	.word	0x00000870
        /*019c*/ 	.word	0x000000ff
        /*01a0*/ 	.word	0x00000040
        /*01a4*/ 	.short	0x0100
        /*01a6*/ 	.byte	0x06
	.zero		1


	//   ....[9]....
        /*01a8*/ 	.word	0x00000880
        /*01ac*/ 	.word	0x000000ff
        /*01b0*/ 	.word	0x00000048
        /*01b4*/ 	.short	0x0100
        /*01b6*/ 	.byte	0x06
	.zero		1


	//   ....[10]....
        /*01b8*/ 	.word	0x000009c0
        /*01bc*/ 	.word	0x000000ff
        /*01c0*/ 	.word	0x00000050
        /*01c4*/ 	.short	0x0100
        /*01c6*/ 	.byte	0x06
	.zero		1


	//   ....[11]....
        /*01c8*/ 	.word	0x000009d0
        /*01cc*/ 	.word	0x000000ff
        /*01d0*/ 	.word	0x00000060
        /*01d4*/ 	.short	0x0100
        /*01d6*/ 	.byte	0x06
	.zero		1


	//   ....[12]....
        /*01d8*/ 	.word	0x000009e0
        /*01dc*/ 	.word	0x000000ff
        /*01e0*/ 	.word	0x00000058
        /*01e4*/ 	.short	0x0100
        /*01e6*/ 	.byte	0x06
	.zero		1


	//   ....[13]....
        /*01e8*/ 	.word	0x000009f0
        /*01ec*/ 	.word	0x000000ff
        /*01f0*/ 	.word	0x00000068
        /*01f4*/ 	.short	0x0100
        /*01f6*/ 	.byte	0x06
	.zero		1


	//   ....[14]....
        /*01f8*/ 	.word	0x00000b20
        /*01fc*/ 	.word	0x000000ff
        /*0200*/ 	.word	0x00000070
        /*0204*/ 	.short	0x0100
        /*0206*/ 	.byte	0x04
	.zero		1


	//   ....[15]....
        /*0208*/ 	.word	0x00000b30
        /*020c*/ 	.word	0x000000ff
        /*0210*/ 	.word	0x00000090
        /*0214*/ 	.short	0x0100
        /*0216*/ 	.byte	0x04
	.zero		1


	//   ....[16]....
        /*0218*/ 	.word	0x00000b40
        /*021c*/ 	.word	0x000000ff
        /*0220*/ 	.word	0x00000078
        /*0224*/ 	.short	0x0100
        /*0226*/ 	.byte	0x04
	.zero		1


	//   ....[17]....
        /*0228*/ 	.word	0x00000b50
        /*022c*/ 	.word	0x000000ff
        /*0230*/ 	.word	0x00000098
        /*0234*/ 	.short	0x0100
        /*0236*/ 	.byte	0x04
	.zero		1


	//   ....[18]....
        /*0238*/ 	.word	0x00000b60
        /*023c*/ 	.word	0x000000ff
        /*0240*/ 	.word	0x00000080
        /*0244*/ 	.short	0x0100
        /*0246*/ 	.byte	0x04
	.zero		1


	//   ....[19]....
        /*0248*/ 	.word	0x00000b70
        /*024c*/ 	.word	0x000000ff
        /*0250*/ 	.word	0x000000a0
        /*0254*/ 	.short	0x0100
        /*0256*/ 	.byte	0x04
	.zero		1


	//   ....[20]....
        /*0258*/ 	.word	0x00000b80
        /*025c*/ 	.word	0x000000ff
        /*0260*/ 	.word	0x00000088
        /*0264*/ 	.short	0x0100
        /*0266*/ 	.byte	0x04
	.zero		1


	//   ....[21]....
        /*0268*/ 	.word	0x00000b90
        /*026c*/ 	.word	0x000000ff
        /*0270*/ 	.word	0x000000a8
        /*0274*/ 	.short	0x0100
        /*0276*/ 	.byte	0x04
	.zero		1


	//   ....[22]....
        /*0278*/ 	.word	0x00000c80
        /*027c*/ 	.word	0x000000ff
        /*0280*/ 	.word	0x000000b0
        /*0284*/ 	.short	0x0100
        /*0286*/ 	.byte	0x04
	.zero		1


	//   ....[23]....
        /*0288*/ 	.word	0x00000c90
        /*028c*/ 	.word	0x000000ff
        /*0290*/ 	.word	0x000000c0
        /*0294*/ 	.short	0x0100
        /*0296*/ 	.byte	0x04
	.zero		1


	//   ....[24]....
        /*0298*/ 	.word	0x00000ca0
        /*029c*/ 	.word	0x000000ff
        /*02a0*/ 	.word	0x000000b8
        /*02a4*/ 	.short	0x0100
        /*02a6*/ 	.byte	0x04
	.zero		1


	//   ....[25]....
        /*02a8*/ 	.word	0x00000cb0
        /*02ac*/ 	.word	0x000000ff
        /*02b0*/ 	.word	0x000000c8
        /*02b4*/ 	.short	0x0100
        /*02b6*/ 	.byte	0x04
	.zero		1


	//   ....[26]....
        /*02b8*/ 	.word	0x000017f0
        /*02bc*/ 	.word	0x00000003
        /*02c0*/ 	.word	0x000000c0
        /*02c4*/ 	.short	0x010a
        /*02c6*/ 	.byte	0xff
	.zero		1


	//   ....[27]....
        /*02c8*/ 	.word	0x00001820
        /*02cc*/ 	.word	0x00000003
        /*02d0*/ 	.word	0x000000b0
        /*02d4*/ 	.short	0x0101
        /*02d6*/ 	.byte	0xff
	.zero		1


	//   ....[28]....
        /*02d8*/ 	.word	0x000018f0
        /*02dc*/ 	.word	0x000000ff
        /*02e0*/ 	.word	0x00000010
        /*02e4*/ 	.short	0x010a
        /*02e6*/ 	.byte	0x04
	.zero		1


	//   ....[29]....
        /*02e8*/ 	.word	0x00001970
        /*02ec*/ 	.word	0x000000ff
        /*02f0*/ 	.word	0x00000010
        /*02f4*/ 	.short	0x010a
        /*02f6*/ 	.byte	0x39
	.zero		1


	//   ....[30]....
        /*02f8*/ 	.word	0x00001ab0
        /*02fc*/ 	.word	0x000000ff
        /*0300*/ 	.word	0x00000010
        /*0304*/ 	.short	0x010a
        /*0306*/ 	.byte	0x04
	.zero		1


	//   ....[31]....
        /*0308*/ 	.word	0x00001e90
        /*030c*/ 	.word	0x000000ff
        /*0310*/ 	.word	0x00000048
        /*0314*/ 	.short	0x0101
        /*0316*/ 	.byte	0x15
	.zero		1


	//   ....[32]....
        /*0318*/ 	.word	0x00001eb0
        /*031c*/ 	.word	0x000000ff
        /*0320*/ 	.word	0x00000010
        /*0324*/ 	.short	0x010a
        /*0326*/ 	.byte	0x04
	.zero		1


	//   ....[33]....
        /*0328*/ 	.word	0x00001f30
        /*032c*/ 	.word	0x000000ff
        /*0330*/ 	.word	0x00000010
        /*0334*/ 	.short	0x010a
        /*0336*/ 	.byte	0x39
	.zero		1


	//   ....[34]....
        /*0338*/ 	.word	0x00002070
        /*033c*/ 	.word	0x000000ff
        /*0340*/ 	.word	0x00000010
        /*0344*/ 	.short	0x010a
        /*0346*/ 	.byte	0x04
	.zero		1


	//   ....[35]....
        /*0348*/ 	.word	0x00002460
        /*034c*/ 	.word	0x00000003
        /*0350*/ 	.word	0x00000050
        /*0354*/ 	.short	0x010a
        /*0356*/ 	.byte	0xff
	.zero		1


	//   ....[36]....
        /*0358*/ 	.word	0x000025b0
        /*035c*/ 	.word	0x00000000
        /*0360*/ 	.word	0x00000000
        /*0364*/ 	.short	0x0101
        /*0366*/ 	.byte	0xff
	.zero		1


	//   ....[37]....
        /*0368*/ 	.word	0x00002b70
        /*036c*/ 	.word	0x000000ff
        /*0370*/ 	.word	0x00000000
        /*0374*/ 	.short	0x010a
        /*0376*/ 	.byte	0x04
	.zero		1


	//   ....[38]....
        /*0378*/ 	.word	0x00002c10
        /*037c*/ 	.word	0x00000000
        /*0380*/ 	.word	0x00000000
        /*0384*/ 	.short	0x010a
        /*0386*/ 	.byte	0xff
	.zero		1


	//   ....[39]....
        /*0388*/ 	.word	0x00002d30
        /*038c*/ 	.word	0x00000002
        /*0390*/ 	.word	0x000000b0
        /*0394*/ 	.short	0x010a
        /*0396*/ 	.byte	0xff
	.zero		1


	//   ....[40]....
        /*0398*/ 	.word	0x00002d90
        /*039c*/ 	.word	0x00000004
        /*03a0*/ 	.word	0x00000000
        /*03a4*/ 	.short	0x0101
        /*03a6*/ 	.byte	0xff
	.zero		1


	//   ....[41]....
        /*03a8*/ 	.word	0x00002db0
        /*03ac*/ 	.word	0x000000ff
        /*03b0*/ 	.word	0x00000060
        /*03b4*/ 	.short	0x010a
        /*03b6*/ 	.byte	0x04
	.zero		1


	//   ....[42]....
        /*03b8*/ 	.word	0x00002ed0
        /*03bc*/ 	.word	0x00000002
        /*03c0*/ 	.word	0x00000050
        /*03c4*/ 	.short	0x010a
        /*03c6*/ 	.byte	0xff
	.zero		1


	//   ....[43]....
        /*03c8*/ 	.word	0x00002fe0
        /*03cc*/ 	.word	0x00000002
        /*03d0*/ 	.word	0x00000000
        /*03d4*/ 	.short	0x0101
        /*03d6*/ 	.byte	0xff
	.zero		1


	//   ....[44]....
        /*03d8*/ 	.word	0x00003070
        /*03dc*/ 	.word	0x000000ff
        /*03e0*/ 	.word	0x00000060
        /*03e4*/ 	.short	0x0106
        /*03e6*/ 	.byte	0x04
	.zero		1


	//   ....[45]....
        /*03e8*/ 	.word	0x00003090
        /*03ec*/ 	.word	0x000000ff
        /*03f0*/ 	.word	0x00000060
        /*03f4*/ 	.short	0x010a
        /*03f6*/ 	.byte	0x04
	.zero		1


	//   ....[46]....
        /*03f8*/ 	.word	0x00003120
        /*03fc*/ 	.word	0x000000ff
        /*0400*/ 	.word	0x00000060
        /*0404*/ 	.short	0x0106
        /*0406*/ 	.byte	0x06
	.zero		1


	//   ....[47]....
        /*0408*/ 	.word	0x00003160
        /*040c*/ 	.word	0x00000000
        /*0410*/ 	.word	0x00000060
        /*0414*/ 	.short	0x010a
        /*0416*/ 	.byte	0xff
	.zero		1


	//   ....[48]....
        /*0418*/ 	.word	0x000036a0
        /*041c*/ 	.word	0x00000000
        /*0420*/ 	.word	0x00000050
        /*0424*/ 	.short	0x010a
        /*0426*/ 	.byte	0xff
	.zero		1


	//   ....[49]....
        /*0428*/ 	.word	0x000037c0
        /*042c*/ 	.word	0x00000003
        /*0430*/ 	.word	0x00000000
        /*0434*/ 	.short	0x0101
        /*0436*/ 	.byte	0xff
	.zero		1


	//   ....[50]....
        /*0438*/ 	.word	0x000037d0
        /*043c*/ 	.word	0x000000ff
        /*0440*/ 	.word	0x00000000
        /*0444*/ 	.short	0x010a
        /*0446*/ 	.byte	0x06
	.zero		1


	//   ....[51]....
        /*0448*/ 	.word	0x00003820
        /*044c*/ 	.word	0x000000ff
        /*0450*/ 	.word	0x00000090
        /*0454*/ 	.short	0x010a
        /*0456*/ 	.byte	0x07
	.zero		1


	//   ....[52]....
        /*0458*/ 	.word	0x00003910
        /*045c*/ 	.word	0x000000ff
        /*0460*/ 	.word	0x00000000
        /*0464*/ 	.short	0x010a
        /*0466*/ 	.byte	0x07
	.zero		1


	//   ....[53]....
        /*0468*/ 	.word	0x00003a70
        /*046c*/ 	.word	0x000000ff
        /*0470*/ 	.word	0x00000000
        /*0474*/ 	.short	0x010a
        /*0476*/ 	.byte	0x09
	.zero		1


	//   ....[54]....
        /*0478*/ 	.word	0x00004160
        /*047c*/ 	.word	0x000000ff
        /*0480*/ 	.word	0x00000000
        /*0484*/ 	.short	0x010a
        /*0486*/ 	.byte	0x04
	.zero		1


	//   ....[55]....
        /*0488*/ 	.word	0x000041f0
        /*048c*/ 	.word	0x000000ff
        /*0490*/ 	.word	0x00000000
        /*0494*/ 	.short	0x010a
        /*0496*/ 	.byte	0x05
	.zero		1


	//   ....[56]....
        /*0498*/ 	.word	0x00004280
        /*049c*/ 	.word	0x000000ff
        /*04a0*/ 	.word	0x00000000
        /*04a4*/ 	.short	0x010a
        /*04a6*/ 	.byte	0x05
	.zero		1


	//   ....[57]....
        /*04a8*/ 	.word	0x00004310
        /*04ac*/ 	.word	0x000000ff
        /*04b0*/ 	.word	0x00000000
        /*04b4*/ 	.short	0x010a
        /*04b6*/ 	.byte	0x04
	.zero		1


	//   ....[58]....
        /*04b8*/ 	.word	0x00004800
        /*04bc*/ 	.word	0x00000003
        /*04c0*/ 	.word	0x00000050
        /*04c4*/ 	.short	0x010a
        /*04c6*/ 	.byte	0xff
	.zero		1


	//   ....[59]....
        /*04c8*/ 	.word	0x00004970
        /*04cc*/ 	.word	0x00000000
        /*04d0*/ 	.word	0x00000000
        /*04d4*/ 	.short	0x0101
        /*04d6*/ 	.byte	0xff
	.zero		1


	//   ....[60]....
        /*04d8*/ 	.word	0x00004e20
        /*04dc*/ 	.word	0x000000ff
        /*04e0*/ 	.word	0x00000048
        /*04e4*/ 	.short	0x010a
        /*04e6*/ 	.byte	0x06
	.zero		1


	//   ....[61]....
        /*04e8*/ 	.word	0x00004ff0
        /*04ec*/ 	.word	0x000000ff
        /*04f0*/ 	.word	0x00000030
        /*04f4*/ 	.short	0x010a
        /*04f6*/ 	.byte	0x07
	.zero		1


	//   ....[62]....
        /*04f8*/ 	.word	0x00005460
        /*04fc*/ 	.word	0x000000ff
        /*0500*/ 	.word	0x00000020
        /*0504*/ 	.short	0x010b
        /*0506*/ 	.byte	0x07
	.zero		1


	//   ....[63]....
        /*0508*/ 	.word	0x00005470
        /*050c*/ 	.word	0x000000ff
        /*0510*/ 	.word	0x00000000
        /*0514*/ 	.short	0x0101
        /*0516*/ 	.byte	0x04
	.zero		1


	//   ....[64]....
        /*0518*/ 	.word	0x000054c0
        /*051c*/ 	.word	0x000000ff
        /*0520*/ 	.word	0x00000000
        /*0524*/ 	.short	0x010a
        /*0526*/ 	.byte	0x04
	.zero		1


	//   ....[65]....
        /*0528*/ 	.word	0x00005560
        /*052c*/ 	.word	0x00000000
        /*0530*/ 	.word	0x00000000
        /*0534*/ 	.short	0x010a
        /*0536*/ 	.byte	0xff
	.zero		1


	//   ....[66]....
        /*0538*/ 	.word	0x00005870
        /*053c*/ 	.word	0x00000008
        /*0540*/ 	.word	0x00000050
        /*0544*/ 	.short	0x010a
        /*0546*/ 	.byte	0xff
	.zero		1


	//   ....[67]....
        /*0548*/ 	.word	0x000059f0
        /*054c*/ 	.word	0x00000000
        /*0550*/ 	.word	0x00000000
        /*0554*/ 	.short	0x0101
        /*0556*/ 	.byte	0xff
	.zero		1


	//   ....[68]....
        /*0558*/ 	.word	0x000064c0
        /*055c*/ 	.word	0x00000000
        /*0560*/ 	.word	0x00000020
        /*0564*/ 	.short	0x010a
        /*0566*/ 	.byte	0xff
	.zero		1


	//   ....[69]....
        /*0568*/ 	.word	0x000064d0
        /*056c*/ 	.word	0x00000090
        /*0570*/ 	.word	0x00000070
        /*0574*/ 	.short	0x010a
        /*0576*/ 	.byte	0xff
	.zero		1


	//   ....[70]....
        /*0578*/ 	.word	0x000065d0
        /*057c*/ 	.word	0x00000000
        /*0580*/ 	.word	0x00000020
        /*0584*/ 	.short	0x010a
        /*0586*/ 	.byte	0xff
	.zero		1


	//   ....[71]....
        /*0588*/ 	.word	0x00006840
        /*058c*/ 	.word	0x00000090
        /*0590*/ 	.word	0x00000070
        /*0594*/ 	.short	0x010a
        /*0596*/ 	.byte	0xff
	.zero		1


	//   ....[72]....
        /*0598*/ 	.word	0x000074a0
        /*059c*/ 	.word	0x000000ff
        /*05a0*/ 	.word	0x00000000
        /*05a4*/ 	.short	0x0101
        /*05a6*/ 	.byte	0x04
	.zero		1


	//   ....[73]....
        /*05a8*/ 	.word	0x00008380
        /*05ac*/ 	.word	0x00000003
        /*05b0*/ 	.word	0x00000000
        /*05b4*/ 	.short	0x0101
        /*05b6*/ 	.byte	0xff
	.zero		1


	//   ....[74]....
        /*05b8*/ 	.word	0x00008640
        /*05bc*/ 	.word	0x00000003
        /*05c0*/ 	.word	0x000000c0
        /*05c4*/ 	.short	0x010a
        /*05c6*/ 	.byte	0xff
	.zero		1


	//   ....[75]....
        /*05c8*/ 	.word	0x000086a0
        /*05cc*/ 	.word	0x00000000
        /*05d0*/ 	.word	0x00000010
        /*05d4*/ 	.short	0x010a
        /*05d6*/ 	.byte	0xff
	.zero		1


	//   ....[76]....
        /*05d8*/ 	.word	0x00008700
        /*05dc*/ 	.word	0x00000000
        /*05e0*/ 	.word	0x00000010
        /*05e4*/ 	.short	0x010a
        /*05e6*/ 	.byte	0xff
	.zero		1


	//   ....[77]....
        /*05e8*/ 	.word	0x00008750
        /*05ec*/ 	.word	0x00000003
        /*05f0*/ 	.word	0x00000050
        /*05f4*/ 	.short	0x010a
        /*05f6*/ 	.byte	0xff
	.zero		1


	//   ....[78]....
        /*05f8*/ 	.word	0x000087b0
        /*05fc*/ 	.word	0x00000000
        /*0600*/ 	.word	0x00000000
        /*0604*/ 	.short	0x010a
        /*0606*/ 	.byte	0xff
	.zero		1


	//   ....[79]....
        /*0608*/ 	.word	0x00008800
        /*060c*/ 	.word	0x00000002
        /*0610*/ 	.word	0x000000b0
        /*0614*/ 	.short	0x010a
        /*0616*/ 	.byte	0xff
	.zero		1


	//   ....[80]....
        /*0618*/ 	.word	0x00008860
        /*061c*/ 	.word	0x00000002
        /*0620*/ 	.word	0x00000060
        /*0624*/ 	.short	0x010a
        /*0626*/ 	.byte	0xff
	.zero		1


	//   ....[81]....
        /*0628*/ 	.word	0x000088b0
        /*062c*/ 	.word	0x00000002
        /*0630*/ 	.word	0x00000050
        /*0634*/ 	.short	0x010a
        /*0636*/ 	.byte	0xff
	.zero		1


	//   ....[82]....
        /*0638*/ 	.word	0x00008910
        /*063c*/ 	.word	0x00000000
        /*0640*/ 	.word	0x00000060
        /*0644*/ 	.short	0x010a
        /*0646*/ 	.byte	0xff
	.zero		1


	//   ....[83]....
        /*0648*/ 	.word	0x00008960
        /*064c*/ 	.word	0x00000000
        /*0650*/ 	.word	0x00000050
        /*0654*/ 	.short	0x010a
        /*0656*/ 	.byte	0xff
	.zero		1


	//   ....[84]....
        /*0658*/ 	.word	0x000089d0
        /*065c*/ 	.word	0x00000003
        /*0660*/ 	.word	0x00000090
        /*0664*/ 	.short	0x010a
        /*0666*/ 	.byte	0xff
	.zero		1


	//   ....[85]....
        /*0668*/ 	.word	0x00008a30
        /*066c*/ 	.word	0x00000000
        /*0670*/ 	.word	0x00000000
        /*0674*/ 	.short	0x010a
        /*0676*/ 	.byte	0xff
	.zero		1


	//   ....[86]....
        /*0678*/ 	.word	0x00008a90
        /*067c*/ 	.word	0x00000000
        /*0680*/ 	.word	0x00000000
        /*0684*/ 	.short	0x010a
        /*0686*/ 	.byte	0xff
	.zero		1


	//   ....[87]....
        /*0688*/ 	.word	0x00008af0
        /*068c*/ 	.word	0x00000000
        /*0690*/ 	.word	0x00000000
        /*0694*/ 	.short	0x010a
        /*0696*/ 	.byte	0xff
	.zero		1


	//   ....[88]....
        /*0698*/ 	.word	0x00008b50
        /*069c*/ 	.word	0x00000000
        /*06a0*/ 	.word	0x00000000
        /*06a4*/ 	.short	0x010a
        /*06a6*/ 	.byte	0xff
	.zero		1


	//   ....[89]....
        /*06a8*/ 	.word	0x00008bb0
        /*06ac*/ 	.word	0x00000000
        /*06b0*/ 	.word	0x00000000
        /*06b4*/ 	.short	0x010a
        /*06b6*/ 	.byte	0xff
	.zero		1


	//   ....[90]....
        /*06b8*/ 	.word	0x00008c00
        /*06bc*/ 	.word	0x00000003
        /*06c0*/ 	.word	0x00000050
        /*06c4*/ 	.short	0x010a
        /*06c6*/ 	.byte	0xff
	.zero		1


	//   ....[91]....
        /*06c8*/ 	.word	0x00008c60
        /*06cc*/ 	.word	0x00000000
        /*06d0*/ 	.word	0x00000048
        /*06d4*/ 	.short	0x010a
        /*06d6*/ 	.byte	0xff
	.zero		1


	//   ....[92]....
        /*06d8*/ 	.word	0x00008cc0
        /*06dc*/ 	.word	0x00000003
        /*06e0*/ 	.word	0x00000030
        /*06e4*/ 	.short	0x010a
        /*06e6*/ 	.byte	0xff
	.zero		1


	//   ....[93]....
        /*06e8*/ 	.word	0x00008d20
        /*06ec*/ 	.word	0x00000000
        /*06f0*/ 	.word	0x00000000
        /*06f4*/ 	.short	0x010a
        /*06f6*/ 	.byte	0xff
	.zero		1


	//   ....[94]....
        /*06f8*/ 	.word	0x00008d70
        /*06fc*/ 	.word	0x00000008
        /*0700*/ 	.word	0x00000050
        /*0704*/ 	.short	0x010a
        /*0706*/ 	.byte	0xff
	.zero		1


	//   ....[95]....
        /*0708*/ 	.word	0x00008dc0
        /*070c*/ 	.word	0x00000000
        /*0710*/ 	.word	0x00000020
        /*0714*/ 	.short	0x010a
        /*0716*/ 	.byte	0xff
	.zero		1


	//   ....[96]....
        /*0718*/ 	.word	0x00008e10
        /*071c*/ 	.word	0x00000090
        /*0720*/ 	.word	0x00000070
        /*0724*/ 	.short	0x010a
        /*0726*/ 	.byte	0xff
	.zero		1


	//----- nvinfo : EIATTR_NUM_MBARRIERS
	.align		4
.L_47:
        /*0728*/ 	.byte	0x03, 0x38
        /*072a*/ 	.short	0x001a


	//----- nvinfo : EIATTR_EXIT_INSTR_OFFSETS
	.align		4
        /*072c*/ 	.byte	0x04, 0x1c
        /*072e*/ 	.short	(.L_49 - .L_48)


	//   ....[0]....
.L_48:
        /*0730*/ 	.word	0x00002c40


	//   ....[1]....
        /*0734*/ 	.word	0x00003130


	//   ....[2]....
        /*0738*/ 	.word	0x00003190


	//   ....[3]....
        /*073c*/ 	.word	0x00004580


	//   ....[4]....
        /*0740*/ 	.word	0x00005590


	//   ....[5]....
        /*0744*/ 	.word	0x000055d0


	//   ....[6]....
        /*0748*/ 	.word	0x00008550


	//   ....[7]....
        /*074c*/ 	.word	0x000085d0


	//   ....[8]....
        /*0750*/ 	.word	0x00008600


	//   ....[9]....
        /*0754*/ 	.word	0x00008630


	//----- nvinfo : EIATTR_MAX_THREADS
	.align		4
.L_49:
        /*0758*/ 	.byte	0x04, 0x05
        /*075a*/ 	.short	(.L_51 - .L_50)
.L_50:
        /*075c*/ 	.word	0x00000100
        /*0760*/ 	.word	0x00000001
        /*0764*/ 	.word	0x00000001


	//----- nvinfo : EIATTR_CRS_STACK_SIZE
	.align		4
.L_51:
        /*0768*/ 	.byte	0x04, 0x1e
        /*076a*/ 	.short	(.L_53 - .L_52)
.L_52:
        /*076c*/ 	.word	0x00000000


	//----- nvinfo : EIATTR_CBANK_PARAM_SIZE
	.align		4
.L_53:
        /*0770*/ 	.byte	0x03, 0x19
        /*0772*/ 	.short	0x0800


	//----- nvinfo : EIATTR_PARAM_CBANK
	.align		4
        /*0774*/ 	.byte	0x04, 0x0a
        /*0776*/ 	.short	(.L_55 - .L_54)
	.align		4
.L_54:
        /*0778*/ 	.word	index@(.nv.constant0._ZN7cutlass13device_kernelINS_4gemm6kernel13GemmUniversalIN4cute5tupleIJiiiiEEENS1_10collective13CollectiveMmaINS1_35MainloopSm100TmaUmmaWarpSpecializedILi2ELi2ELi4ENS5_IJNS4_1CILi2EEENSA_ILi1EEESC_EEEEENS5_IJNSA_ILi64EEENSA_ILi112EEENSA_ILi256EEEEEENS_10bfloat16_tENS5_IJlSC_lEEESJ_SK_NS4_8TiledMMAINS4_8MMA_AtomIJNS4_20SM100_MMA_F16BF16_SSISJ_SJ_fLi64ELi112ELNS4_4UMMA5MajorE0ELSP_0ELNSO_7ScaleInE0ELSQ_0EEEEEENS4_6LayoutINS5_IJSC_SC_SC_EEENS5_IJNSA_ILi0EEESV_SV_EEEEENS5_IJNS4_10UnderscoreESY_SY_EEEEENS4_13SM90_TMA_LOADENS4_14ComposedLayoutINS4_7SwizzleILi3ELi4ELi3EEENS4_18smem_ptr_flag_bitsILi16EEENST_INS5_IJNSA_ILi8EEESF_EEENS5_IJSF_SC_EEEEEEEvNS4_8identityENS4_23SM90_TMA_LOAD_MULTICASTES1B_vS1C_EENS_8epilogue10collective18CollectiveEpilogueINS1F_23Sm100TmaWarpSpecializedILi2ELi1ELi56ELb1ELb0EEEJSI_NS5_IJNST_ISF_SC_EENST_ISG_SC_EEEEESJ_SK_SJ_SK_NS1F_6fusion15FusionCallbacksIS1J_NS1N_17LinearCombinationISJ_fSJ_fLNS_15FloatRoundStyleE2EEESI_S1M_JEEENS4_5SM1004TMEM4LOAD26SM100_TMEM_LOAD_16dp256b2xES11_NS12_INS13_ILi1ELi4ELi3EEES16_NST_INS5_IJS17_NSA_ILi16EEEEEENS5_IJS1Y_SC_EEEEEEENS4_17SM75_U32x4_LDSM_NENS4_14SM90_TMA_STOREES22_NS4_17SM90_U32x4_STSM_NENS4_39AutoVectorizingCopyWithAssumedAlignmentILi128EEEEEEvvEEEEvNT_6ParamsE)
        /*077c*/ 	.short	0x0380
        /*077e*/ 	.short	0x0800


	//----- nvinfo : EIATTR_SW_WAR
	.align		4
.L_55:
        /*0780*/ 	.byte	0x04, 0x36
        /*0782*/ 	.short	(.L_57 - .L_56)
.L_56:
        /*0784*/ 	.word	0x00000008
.L_57:


//--------------------- .nv.callgraph             --------------------------
	.section	.nv.callgraph,"",@"SHT_CUDA_CALLGRAPH"
	.align	4
	.sectionentsize	8
	.align		4
        /*0000*/ 	.word	0x00000000
	.align		4
        /*0004*/ 	.word	0xffffffff
	.align		4
        /*0008*/ 	.word	index@(_ZN7cutlass13device_kernelINS_4gemm6kernel13GemmUniversalIN4cute5tupleIJiiiiEEENS1_10collective13CollectiveMmaINS1_35MainloopSm100TmaUmmaWarpSpecializedILi2ELi2ELi4ENS5_IJNS4_1CILi2EEENSA_ILi1EEESC_EEEEENS5_IJNSA_ILi64EEENSA_ILi112EEENSA_ILi256EEEEEENS_10bfloat16_tENS5_IJlSC_lEEESJ_SK_NS4_8TiledMMAINS4_8MMA_AtomIJNS4_20SM100_MMA_F16BF16_SSISJ_SJ_fLi64ELi112ELNS4_4UMMA5MajorE0ELSP_0ELNSO_7ScaleInE0ELSQ_0EEEEEENS4_6LayoutINS5_IJSC_SC_SC_EEENS5_IJNSA_ILi0EEESV_SV_EEEEENS5_IJNS4_10UnderscoreESY_SY_EEEEENS4_13SM90_TMA_LOADENS4_14ComposedLayoutINS4_7SwizzleILi3ELi4ELi3EEENS4_18smem_ptr_flag_bitsILi16EEENST_INS5_IJNSA_ILi8EEESF_EEENS5_IJSF_SC_EEEEEEEvNS4_8identityENS4_23SM90_TMA_LOAD_MULTICASTES1B_vS1C_EENS_8epilogue10collective18CollectiveEpilogueINS1F_23Sm100TmaWarpSpecializedILi2ELi1ELi56ELb1ELb0EEEJSI_NS5_IJNST_ISF_SC_EENST_ISG_SC_EEEEESJ_SK_SJ_SK_NS1F_6fusion15FusionCallbacksIS1J_NS1N_17LinearCombinationISJ_fSJ_fLNS_15FloatRoundStyleE2EEESI_S1M_JEEENS4_5SM1004TMEM4LOAD26SM100_TMEM_LOAD_16dp256b2xES11_NS12_INS13_ILi1ELi4ELi3EEES16_NST_INS5_IJS17_NSA_ILi16EEEEEENS5_IJS1Y_SC_EEEEEEENS4_17SM75_U32x4_LDSM_NENS4_14SM90_TMA_STOREES22_NS4_17SM90_U32x4_STSM_NENS4_39AutoVectorizingCopyWithAssumedAlignmentILi128EEEEEEvvEEEEvNT_6ParamsE)
	.align		4
        /*000c*/ 	.word	index@(__assertfail)
	.align		4
        /*0010*/ 	.word	0x00000000
	.align		4
        /*0014*/ 	.word	0xfffffffe
	.align		4
        /*0018*/ 	.word	0x00000000
	.align		4
        /*001c*/ 	.word	0xfffffffd
	.align		4
        /*0020*/ 	.word	0x00000000
	.align		4
        /*0024*/ 	.word	0xfffffffc


//--------------------- .nv.constant4             --------------------------
	.section	.nv.constant4,"a",@progbits
	.align	8
	.align		8
.nv.constant4:
        /*0000*/ 	.dword	__assertfail
	.align		8
        /*0008*/ 	.dword	__unnamed_1
	.align		8
        /*0010*/ 	.dword	__unnamed_2
	.align		8
        /*0018*/ 	.dword	_ZN40_INTERNAL_bbb6268f_4_k_cu_471cc939_185154cuda3std3__45__cpo5beginE
	.align		8
        /*0020*/ 	.dword	_ZN40_INTERNAL_bbb6268f_4_k_cu_471cc939_185154cuda3std3__45__cpo3endE
	.align		8
        /*0028*/ 	.dword	_ZN40_INTERNAL_bbb6268f_4_k_cu_471cc939_185154cuda3std3__45__cpo6cbeginE
	.align		8
        /*0030*/ 	.dword	_ZN40_INTERNAL_bbb6268f_4_k_cu_471cc939_185154cuda3std3__45__cpo4cendE
	.align		8
        /*0038*/ 	.dword	_ZN40_INTERNAL_bbb6268f_4_k_cu_471cc939_185154cuda3std3__442_GLOBAL__N__bbb6268f_4_k_cu_471cc939_185156ignoreE
	.align		8
        /*0040*/ 	.dword	_ZN40_INTERNAL_bbb6268f_4_k_cu_471cc939_185154cuda3std3__419piecewise_constructE
	.align		8
        /*0048*/ 	.dword	_ZN40_INTERNAL_bbb6268f_4_k_cu_471cc939_185154cuda3std3__48in_placeE
	.align		8
        /*0050*/ 	.dword	_ZN40_INTERNAL_bbb6268f_4_k_cu_471cc939_185154cuda3std6ranges3__45__cpo4swapE
	.align		8
        /*0058*/ 	.dword	_ZN40_INTERNAL_bbb6268f_4_k_cu_471cc939_185154cuda3std6ranges3__45__cpo9iter_moveE
	.align		8
        /*0060*/ 	.dword	_ZN40_INTERNAL_bbb6268f_4_k_cu_471cc939_185154cute7productE
	.align		8
        /*0068*/ 	.dword	_ZN40_INTERNAL_bbb6268f_4_k_cu_471cc939_185154cute1_E
	.align		8
        /*0070*/ 	.dword	$str$25
	.align		8
        /*0078*/ 	.dword	$str$26
	.align		8
        /*0080*/ 	.dword	$str$27
	.align		8
        /*0088*/ 	.dword	$str$28


//--------------------- .text._ZN7cutlass13device_kernelINS_4gemm6kernel13GemmUniversalIN4cute5tupleIJiiiiEEENS1_10collective13CollectiveMmaINS1_35MainloopSm100TmaUmmaWarpSpecializedILi2ELi2ELi4ENS5_IJNS4_1CILi2EEENSA_ILi1EEESC_EEEEENS5_IJNSA_ILi64EEENSA_ILi112EEENSA_ILi256EEEEEENS_10bfloat16_tENS5_IJlSC_lEEESJ_SK_NS4_8TiledMMAINS4_8MMA_AtomIJNS4_20SM100_MMA_F16BF16_SSISJ_SJ_fLi64ELi112ELNS4_4UMMA5MajorE0ELSP_0ELNSO_7ScaleInE0ELSQ_0EEEEEENS4_6LayoutINS5_IJSC_SC_SC_EEENS5_IJNSA_ILi0EEESV_SV_EEEEENS5_IJNS4_10UnderscoreESY_SY_EEEEENS4_13SM90_TMA_LOADENS4_14ComposedLayoutINS4_7SwizzleILi3ELi4ELi3EEENS4_18smem_ptr_flag_bitsILi16EEENST_INS5_IJNSA_ILi8EEESF_EEENS5_IJSF_SC_EEEEEEEvNS4_8identityENS4_23SM90_TMA_LOAD_MULTICASTES1B_vS1C_EENS_8epilogue10collective18CollectiveEpilogueINS1F_23Sm100TmaWarpSpecializedILi2ELi1ELi56ELb1ELb0EEEJSI_NS5_IJNST_ISF_SC_EENST_ISG_SC_EEEEESJ_SK_SJ_SK_NS1F_6fusion15FusionCallbacksIS1J_NS1N_17LinearCombinationISJ_fSJ_fLNS_15FloatRoundStyleE2EEESI_S1M_JEEENS4_5SM1004TMEM4LOAD26SM100_TMEM_LOAD_16dp256b2xES11_NS12_INS13_ILi1ELi4ELi3EEES16_NST_INS5_IJS17_NSA_ILi16EEEEEENS5_IJS1Y_SC_EEEEEEENS4_17SM75_U32x4_LDSM_NENS4_14SM90_TMA_STOREES22_NS4_17SM90_U32x4_STSM_NENS4_39AutoVectorizingCopyWithAssumedAlignmentILi128EEEEEEvvEEEEvNT_6ParamsE --------------------------
	.section	.text._ZN7cutlass13device_kernelINS_4gemm6kernel13GemmUniversalIN4cute5tupleIJiiiiEEENS1_10collective13CollectiveMmaINS1_35MainloopSm100TmaUmmaWarpSpecializedILi2ELi2ELi4ENS5_IJNS4_1CILi2EEENSA_ILi1EEESC_EEEEENS5_IJNSA_ILi64EEENSA_ILi112EEENSA_ILi256EEEEEENS_10bfloat16_tENS5_IJlSC_lEEESJ_SK_NS4_8TiledMMAINS4_8MMA_AtomIJNS4_20SM100_MMA_F16BF16_SSISJ_SJ_fLi64ELi112ELNS4_4UMMA5MajorE0ELSP_0ELNSO_7ScaleInE0ELSQ_0EEEEEENS4_6LayoutINS5_IJSC_SC_SC_EEENS5_IJNSA_ILi0EEESV_SV_EEEEENS5_IJNS4_10UnderscoreESY_SY_EEEEENS4_13SM90_TMA_LOADENS4_14ComposedLayoutINS4_7SwizzleILi3ELi4ELi3EEENS4_18smem_ptr_flag_bitsILi16EEENST_INS5_IJNSA_ILi8EEESF_EEENS5_IJSF_SC_EEEEEEEvNS4_8identityENS4_23SM90_TMA_LOAD_MULTICASTES1B_vS1C_EENS_8epilogue10collective18CollectiveEpilogueINS1F_23Sm100TmaWarpSpecializedILi2ELi1ELi56ELb1ELb0EEEJSI_NS5_IJNST_ISF_SC_EENST_ISG_SC_EEEEESJ_SK_SJ_SK_NS1F_6fusion15FusionCallbacksIS1J_NS1N_17LinearCombinationISJ_fSJ_fLNS_15FloatRoundStyleE2EEESI_S1M_JEEENS4_5SM1004TMEM4LOAD26SM100_TMEM_LOAD_16dp256b2xES11_NS12_INS13_ILi1ELi4ELi3EEES16_NST_INS5_IJS17_NSA_ILi16EEEEEENS5_IJS1Y_SC_EEEEEEENS4_17SM75_U32x4_LDSM_NENS4_14SM90_TMA_STOREES22_NS4_17SM90_U32x4_STSM_NENS4_39AutoVectorizingCopyWithAssumedAlignmentILi128EEEEEEvvEEEEvNT_6ParamsE,"ax",@progbits
	.align	128
.text._ZN7cutlass13device_kernelINS_4gemm6kernel13GemmUniversalIN4cute5tupleIJiiiiEEENS1_10collective13CollectiveMmaINS1_35MainloopSm100TmaUmmaWarpSpecializedILi2ELi2ELi4ENS5_IJNS4_1CILi2EEENSA_ILi1EEESC_EEEEENS5_IJNSA_ILi64EEENSA_ILi112EEENSA_ILi256EEEEEENS_10bfloat16_tENS5_IJlSC_lEEESJ_SK_NS4_8TiledMMAINS4_8MMA_AtomIJNS4_20SM100_MMA_F16BF16_SSISJ_SJ_fLi64ELi112ELNS4_4UMMA5MajorE0ELSP_0ELNSO_7ScaleInE0ELSQ_0EEEEEENS4_6LayoutINS5_IJSC_SC_SC_EEENS5_IJNSA_ILi0EEESV_SV_EEEEENS5_IJNS4_10UnderscoreESY_SY_EEEEENS4_13SM90_TMA_LOADENS4_14ComposedLayoutINS4_7SwizzleILi3ELi4ELi3EEENS4_18smem_ptr_flag_bitsILi16EEENST_INS5_IJNSA_ILi8EEESF_EEENS5_IJSF_SC_EEEEEEEvNS4_8identityENS4_23SM90_TMA_LOAD_MULTICASTES1B_vS1C_EENS_8epilogue10collective18CollectiveEpilogueINS1F_23Sm100TmaWarpSpecializedILi2ELi1ELi56ELb1ELb0EEEJSI_NS5_IJNST_ISF_SC_EENST_ISG_SC_EEEEESJ_SK_SJ_SK_NS1F_6fusion15FusionCallbacksIS1J_NS1N_17LinearCombinationISJ_fSJ_fLNS_15FloatRoundStyleE2EEESI_S1M_JEEENS4_5SM1004TMEM4LOAD26SM100_TMEM_LOAD_16dp256b2xES11_NS12_INS13_ILi1ELi4ELi3EEES16_NST_INS5_IJS17_NSA_ILi16EEEEEENS5_IJS1Y_SC_EEEEEEENS4_17SM75_U32x4_LDSM_NENS4_14SM90_TMA_STOREES22_NS4_17SM90_U32x4_STSM_NENS4_39AutoVectorizingCopyWithAssumedAlignmentILi128EEEEEEvvEEEEvNT_6ParamsE:
        .type           _ZN7cutlass13device_kernelINS_4gemm6kernel13GemmUniversalIN4cute5tupleIJiiiiEEENS1_10collective13CollectiveMmaINS1_35MainloopSm100TmaUmmaWarpSpecializedILi2ELi2ELi4ENS5_IJNS4_1CILi2EEENSA_ILi1EEESC_EEEEENS5_IJNSA_ILi64EEENSA_ILi112EEENSA_ILi256EEEEEENS_10bfloat16_tENS5_IJlSC_lEEESJ_SK_NS4_8TiledMMAINS4_8MMA_AtomIJNS4_20SM100_MMA_F16BF16_SSISJ_SJ_fLi64ELi112ELNS4_4UMMA5MajorE0ELSP_0ELNSO_7ScaleInE0ELSQ_0EEEEEENS4_6LayoutINS5_IJSC_SC_SC_EEENS5_IJNSA_ILi0EEESV_SV_EEEEENS5_IJNS4_10UnderscoreESY_SY_EEEEENS4_13SM90_TMA_LOADENS4_14ComposedLayoutINS4_7SwizzleILi3ELi4ELi3EEENS4_18smem_ptr_flag_bitsILi16EEENST_INS5_IJNSA_ILi8EEESF_EEENS5_IJSF_SC_EEEEEEEvNS4_8identityENS4_23SM90_TMA_LOAD_MULTICASTES1B_vS1C_EENS_8epilogue10collective18CollectiveEpilogueINS1F_23Sm100TmaWarpSpecializedILi2ELi1ELi56ELb1ELb0EEEJSI_NS5_IJNST_ISF_SC_EENST_ISG_SC_EEEEESJ_SK_SJ_SK_NS1F_6fusion15FusionCallbacksIS1J_NS1N_17LinearCombinationISJ_fSJ_fLNS_15FloatRoundStyleE2EEESI_S1M_JEEENS4_5SM1004TMEM4LOAD26SM100_TMEM_LOAD_16dp256b2xES11_NS12_INS13_ILi1ELi4ELi3EEES16_NST_INS5_IJS17_NSA_ILi16EEEEEENS5_IJS1Y_SC_EEEEEEENS4_17SM75_U32x4_LDSM_NENS4_14SM90_TMA_STOREES22_NS4_17SM90_U32x4_STSM_NENS4_39AutoVectorizingCopyWithAssumedAlignmentILi128EEEEEEvvEEEEvNT_6ParamsE,@function
        .size           _ZN7cutlass13device_kernelINS_4gemm6kernel13GemmUniversalIN4cute5tupleIJiiiiEEENS1_10collective13CollectiveMmaINS1_35MainloopSm100TmaUmmaWarpSpecializedILi2ELi2ELi4ENS5_IJNS4_1CILi2EEENSA_ILi1EEESC_EEEEENS5_IJNSA_ILi64EEENSA_ILi112EEENSA_ILi256EEEEEENS_10bfloat16_tENS5_IJlSC_lEEESJ_SK_NS4_8TiledMMAINS4_8MMA_AtomIJNS4_20SM100_MMA_F16BF16_SSISJ_SJ_fLi64ELi112ELNS4_4UMMA5MajorE0ELSP_0ELNSO_7ScaleInE0ELSQ_0EEEEEENS4_6LayoutINS5_IJSC_SC_SC_EEENS5_IJNSA_ILi0EEESV_SV_EEEEENS5_IJNS4_10UnderscoreESY_SY_EEEEENS4_13SM90_TMA_LOADENS4_14ComposedLayoutINS4_7SwizzleILi3ELi4ELi3EEENS4_18smem_ptr_flag_bitsILi16EEENST_INS5_IJNSA_ILi8EEESF_EEENS5_IJSF_SC_EEEEEEEvNS4_8identityENS4_23SM90_TMA_LOAD_MULTICASTES1B_vS1C_EENS_8epilogue10collective18CollectiveEpilogueINS1F_23Sm100TmaWarpSpecializedILi2ELi1ELi56ELb1ELb0EEEJSI_NS5_IJNST_ISF_SC_EENST_ISG_SC_EEEEESJ_SK_SJ_SK_NS1F_6fusion15FusionCallbacksIS1J_NS1N_17LinearCombinationISJ_fSJ_fLNS_15FloatRoundStyleE2EEESI_S1M_JEEENS4_5SM1004TMEM4LOAD26SM100_TMEM_LOAD_16dp256b2xES11_NS12_INS13_ILi1ELi4ELi3EEES16_NST_INS5_IJS17_NSA_ILi16EEEEEENS5_IJS1Y_SC_EEEEEEENS4_17SM75_U32x4_LDSM_NENS4_14SM90_TMA_STOREES22_NS4_17SM90_U32x4_STSM_NENS4_39AutoVectorizingCopyWithAssumedAlignmentILi128EEEEEEvvEEEEvNT_6ParamsE,(.L_x_148 - _ZN7cutlass13device_kernelINS_4gemm6kernel13GemmUniversalIN4cute5tupleIJiiiiEEENS1_10collective13CollectiveMmaINS1_35MainloopSm100TmaUmmaWarpSpecializedILi2ELi2ELi4ENS5_IJNS4_1CILi2EEENSA_ILi1EEESC_EEEEENS5_IJNSA_ILi64EEENSA_ILi112EEENSA_ILi256EEEEEENS_10bfloat16_tENS5_IJlSC_lEEESJ_SK_NS4_8TiledMMAINS4_8MMA_AtomIJNS4_20SM100_MMA_F16BF16_SSISJ_SJ_fLi64ELi112ELNS4_4UMMA5MajorE0ELSP_0ELNSO_7ScaleInE0ELSQ_0EEEEEENS4_6LayoutINS5_IJSC_SC_SC_EEENS5_IJNSA_ILi0EEESV_SV_EEEEENS5_IJNS4_10UnderscoreESY_SY_EEEEENS4_13SM90_TMA_LOADENS4_14ComposedLayoutINS4_7SwizzleILi3ELi4ELi3EEENS4_18smem_ptr_flag_bitsILi16EEENST_INS5_IJNSA_ILi8EEESF_EEENS5_IJSF_SC_EEEEEEEvNS4_8identityENS4_23SM90_TMA_LOAD_MULTICASTES1B_vS1C_EENS_8epilogue10collective18CollectiveEpilogueINS1F_23Sm100TmaWarpSpecializedILi2ELi1ELi56ELb1ELb0EEEJSI_NS5_IJNST_ISF_SC_EENST_ISG_SC_EEEEESJ_SK_SJ_SK_NS1F_6fusion15FusionCallbacksIS1J_NS1N_17LinearCombinationISJ_fSJ_fLNS_15FloatRoundStyleE2EEESI_S1M_JEEENS4_5SM1004TMEM4LOAD26SM100_TMEM_LOAD_16dp256b2xES11_NS12_INS13_ILi1ELi4ELi3EEES16_NST_INS5_IJS17_NSA_ILi16EEEEEENS5_IJS1Y_SC_EEEEEEENS4_17SM75_U32x4_LDSM_NENS4_14SM90_TMA_STOREES22_NS4_17SM90_U32x4_STSM_NENS4_39AutoVectorizingCopyWithAssumedAlignmentILi128EEEEEEvvEEEEvNT_6ParamsE)
        .other          _ZN7cutlass13device_kernelINS_4gemm6kernel13GemmUniversalIN4cute5tupleIJiiiiEEENS1_10collective13CollectiveMmaINS1_35MainloopSm100TmaUmmaWarpSpecializedILi2ELi2ELi4ENS5_IJNS4_1CILi2EEENSA_ILi1EEESC_EEEEENS5_IJNSA_ILi64EEENSA_ILi112EEENSA_ILi256EEEEEENS_10bfloat16_tENS5_IJlSC_lEEESJ_SK_NS4_8TiledMMAINS4_8MMA_AtomIJNS4_20SM100_MMA_F16BF16_SSISJ_SJ_fLi64ELi112ELNS4_4UMMA5MajorE0ELSP_0ELNSO_7ScaleInE0ELSQ_0EEEEEENS4_6LayoutINS5_IJSC_SC_SC_EEENS5_IJNSA_ILi0EEESV_SV_EEEEENS5_IJNS4_10UnderscoreESY_SY_EEEEENS4_13SM90_TMA_LOADENS4_14ComposedLayoutINS4_7SwizzleILi3ELi4ELi3EEENS4_18smem_ptr_flag_bitsILi16EEENST_INS5_IJNSA_ILi8EEESF_EEENS5_IJSF_SC_EEEEEEEvNS4_8identityENS4_23SM90_TMA_LOAD_MULTICASTES1B_vS1C_EENS_8epilogue10collective18CollectiveEpilogueINS1F_23Sm100TmaWarpSpecializedILi2ELi1ELi56ELb1ELb0EEEJSI_NS5_IJNST_ISF_SC_EENST_ISG_SC_EEEEESJ_SK_SJ_SK_NS1F_6fusion15FusionCallbacksIS1J_NS1N_17LinearCombinationISJ_fSJ_fLNS_15FloatRoundStyleE2EEESI_S1M_JEEENS4_5SM1004TMEM4LOAD26SM100_TMEM_LOAD_16dp256b2xES11_NS12_INS13_ILi1ELi4ELi3EEES16_NST_INS5_IJS17_NSA_ILi16EEEEEENS5_IJS1Y_SC_EEEEEEENS4_17SM75_U32x4_LDSM_NENS4_14SM90_TMA_STOREES22_NS4_17SM90_U32x4_STSM_NENS4_39AutoVectorizingCopyWithAssumedAlignmentILi128EEEEEEvvEEEEvNT_6ParamsE,@"STO_CUDA_ENTRY STV_DEFAULT"
_ZN7cutlass13device_kernelINS_4gemm6kernel13GemmUniversalIN4cute5tupleIJiiiiEEENS1_10collective13CollectiveMmaINS1_35MainloopSm100TmaUmmaWarpSpecializedILi2ELi2ELi4ENS5_IJNS4_1CILi2EEENSA_ILi1EEESC_EEEEENS5_IJNSA_ILi64EEENSA_ILi112EEENSA_ILi256EEEEEENS_10bfloat16_tENS5_IJlSC_lEEESJ_SK_NS4_8TiledMMAINS4_8MMA_AtomIJNS4_20SM100_MMA_F16BF16_SSISJ_SJ_fLi64ELi112ELNS4_4UMMA5MajorE0ELSP_0ELNSO_7ScaleInE0ELSQ_0EEEEEENS4_6LayoutINS5_IJSC_SC_SC_EEENS5_IJNSA_ILi0EEESV_SV_EEEEENS5_IJNS4_10UnderscoreESY_SY_EEEEENS4_13SM90_TMA_LOADENS4_14ComposedLayoutINS4_7SwizzleILi3ELi4ELi3EEENS4_18smem_ptr_flag_bitsILi16EEENST_INS5_IJNSA_ILi8EEESF_EEENS5_IJSF_SC_EEEEEEEvNS4_8identityENS4_23SM90_TMA_LOAD_MULTICASTES1B_vS1C_EENS_8epilogue10collective18CollectiveEpilogueINS1F_23Sm100TmaWarpSpecializedILi2ELi1ELi56ELb1ELb0EEEJSI_NS5_IJNST_ISF_SC_EENST_ISG_SC_EEEEESJ_SK_SJ_SK_NS1F_6fusion15FusionCallbacksIS1J_NS1N_17LinearCombinationISJ_fSJ_fLNS_15FloatRoundStyleE2EEESI_S1M_JEEENS4_5SM1004TMEM4LOAD26SM100_TMEM_LOAD_16dp256b2xES11_NS12_INS13_ILi1ELi4ELi3EEES16_NST_INS5_IJS17_NSA_ILi16EEEEEENS5_IJS1Y_SC_EEEEEEENS4_17SM75_U32x4_LDSM_NENS4_14SM90_TMA_STOREES22_NS4_17SM90_U32x4_STSM_NENS4_39AutoVectorizingCopyWithAssumedAlignmentILi128EEEEEEvvEEEEvNT_6ParamsE:
[----:B------:R-:W1:Y:S01]  /*0000*/  LDC R1, c[0x0][0x37c] ;  /* 0x0000df00ff017b82 */ /* 0x000e620000000800 */
[----:B------:R-:W2:Y:S01]  /*0010*/  S2R R163, SR_TID.X ;  /* 0x0000000000a37919 */ /* 0x000ea20000002100 */
[----:B------:R-:W3:Y:S01]  /*0020*/  LDCU.64 UR8, c[0x0][0x890] ;  /* 0x00011200ff0877ac */ /* 0x000ee20008000a00 */
[----:B------:R-:W-:Y:S02]  /*0030*/  PRMT R142, RZ, 0x7610, R142 ;  /* 0x00007610ff8e7816 */ /* 0x000fe4000000008e */
[----:B------:R-:W-:Y:S01]  /*0040*/  ELECT P4, URZ, PT ;  /* 0x0000000000ff782f */ /* 0x000fe20003880000 */
[----:B---3--:R-:W-:-:S04]  /*0050*/  UISETP.NE.U32.AND UP0, UPT, UR8, URZ, UPT ;  /* 0x000000ff0800728c */ /* 0x008fc8000bf05070 */
[----:B------:R-:W-:Y:S01]  /*0060*/  UISETP.NE.AND.EX UP0, UPT, UR9, URZ, UPT, UP0 ;  /* 0x000000ff0900728c */ /* 0x000fe2000bf05300 */
[----:B--2---:R-:W-:-:S05]  /*0070*/  SHF.R.U32.HI R143, RZ, 0x5, R163 ;  /* 0x00000005ff8f7819 */ /* 0x004fca00000116a3 */
[----:B------:R-:W2:Y:S02]  /*0080*/  SHFL.IDX PT, R0, R143, RZ, 0x1f ;  /* 0x00001fff8f007589 */ /* 0x000ea400000e0000 */
[----:B--2---:R-:W-:Y:S01]  /*0090*/  R2UR UR18, R0 ;  /* 0x00000000001272ca */ /* 0x004fe200000e0000 */
[----:B-1----:R-:W-:-:S14]  /*00a0*/  BRA.U UP0, `(.L_x_0) ;  /* 0x0000000100307547 */ /* 0x002fdc000b800000 */
[----:B------:R-:W1:Y:S02]  /*00b0*/  LDCU.64 UR4, c[0x0][0x888] ;  /* 0x00011100ff0477ac */ /* 0x000e640008000a00 */
[----:B-1----:R-:W-:-:S04]  /*00c0*/  UISETP.NE.U32.AND UP0, UPT, UR4, URZ, UPT ;  /* 0x000000ff0400728c */ /* 0x002fc8000bf05070 */
[----:B------:R-:W-:-:S09]  /*00d0*/  UISETP.NE.AND.EX UP0, UPT, UR5, URZ, UPT, UP0 ;  /* 0x000000ff0500728c */ /* 0x000fd2000bf05300 */
[----:B------:R-:W-:Y:S05]  /*00e0*/  BRA.U !UP0, `(.L_x_1) ;  /* 0x0000000108147547 */ /* 0x000fea000b800000 */
[----:B------:R-:W1:Y:S01]  /*00f0*/  LDC.64 R2, c[0x0][0x888] ;  /* 0x00022200ff027b82 */ /* 0x000e620000000a00 */
[----:B------:R-:W1:Y:S02]  /*0100*/  LDCU.64 UR4, c[0x0][0x358] ;  /* 0x00006b00ff0477ac */ /* 0x000e640008000a00 */
[----:B-1----:R1:W5:Y:S01]  /*0110*/  LDG.E R75, desc[UR4][R2.64] ;  /* 0x00000004024b7981 */ /* 0x002362000c1e1900 */
[----:B------:R-:W-:Y:S01]  /*0120*/  HFMA2 R142, -RZ, RZ, 0, 5.9604644775390625e-08 ;  /* 0x00000001ff8e7431 */ /* 0x000fe200000001ff */
[----:B------:R-:W-:Y:S05]  /*0130*/  BRA `(.L_x_0) ;  /* 0x00000000000c7947 */ /* 0x000fea0003800000 */
.L_x_1:
[----:B------:R-:W1:Y:S01]  /*0140*/  LDCU UR4, c[0x0][0x880] ;  /* 0x00011000ff0477ac */ /* 0x000e620008000800 */
[----:B------:R-:W-:Y:S01]  /*0150*/  HFMA2 R142, -RZ, RZ, 0, 5.9604644775390625e-08 ;  /* 0x00000001ff8e7431 */ /* 0x000fe200000001ff */
[----:B-1----:R-:W-:-:S07]  /*0160*/  MOV R75, UR4 ;  /* 0x00000004004b7c02 */ /* 0x002fce0008000f00 */
.L_x_0:
[----:B------:R-:W2:Y:S02]  /*0170*/  LDCU.64 UR4, c[0x0][0x8b0] ;  /* 0x00011600ff0477ac */ /* 0x000ea40008000a00 */
[----:B--2---:R-:W-:-:S04]  /*0180*/  UISETP.NE.U32.AND UP0, UPT, UR4, URZ, UPT ;  /* 0x000000ff0400728c */ /* 0x004fc8000bf05070 */
[----:B------:R-:W-:-:S09]  /*0190*/  UISETP.NE.AND.EX UP0, UPT, UR5, URZ, UPT, UP0 ;  /* 0x000000ff0500728c */ /* 0x000fd2000bf05300 */
[----:B------:R-:W-:Y:S05]  /*01a0*/  BRA.U UP0, `(.L_x_2) ;  /* 0x0000000100287547 */ /* 0x000fea000b800000 */
[----:B------:R-:W2:Y:S02]  /*01b0*/  LDCU.64 UR4, c[0x0][0x8a8] ;  /* 0x00011500ff0477ac */ /* 0x000ea40008000a00 */
[----:B--2---:R-:W-:-:S04]  /*01c0*/  UISETP.NE.U32.AND UP0, UPT, UR4, URZ, UPT ;  /* 0x000000ff0400728c */ /* 0x004fc8000bf05070 */
[----:B------:R-:W-:-:S09]  /*01d0*/  UISETP.NE.AND.EX UP0, UPT, UR5, URZ, UPT, UP0 ;  /* 0x000000ff0500728c */ /* 0x000fd2000bf05300 */
[----:B------:R-:W-:Y:S05]  /*01e0*/  BRA.U !UP0, `(.L_x_3) ;  /* 0x0000000108107547 */ /* 0x000fea000b800000 */
[----:B-1----:R-:W1:Y:S01]  /*01f0*/  LDC.64 R2, c[0x0][0x8a8] ;  /* 0x00022a00ff027b82 */ /* 0x002e620000000a00 */
[----:B------:R-:W1:Y:S02]  /*0200*/  LDCU.64 UR4, c[0x0][0x358] ;  /* 0x00006b00ff0477ac */ /* 0x000e640008000a00 */
[----:B-1----:R2:W5:Y:S01]  /*0210*/  LDG.E R73, desc[UR4][R2.64] ;  /* 0x0000000402497981 */ /* 0x002562000c1e1900 */
[----:B------:R-:W-:Y:S05]  /*0220*/  BRA `(.L_x_2) ;  /* 0x0000000000087947 */ /* 0x000fea0003800000 */
.L_x_3:
[----:B------:R-:W2:Y:S02]  /*0230*/  LDCU UR4, c[0x0][0x8a0] ;  /* 0x00011400ff0477ac */ /* 0x000ea40008000800 */
[----:B--2---:R-:W-:Y:S02]  /*0240*/  MOV R73, UR4 ;  /* 0x0000000400497c02 */ /* 0x004fe40008000f00 */
.L_x_2:
[----:B------:R-:W-:Y:S01]  /*0250*/  IMAD.U32 R0, RZ, RZ, UR18 ;  /* 0x00000012ff007e24 */ /* 0x000fe2000f8e00ff */
[----:B------:R-:W-:Y:S04]  /*0260*/  BSSY.RECONVERGENT B0, `(.L_x_4) ;  /* 0x000000c000007945 */ /* 0x000fe80003800200 */
[C---:B------:R-:W-:Y:S02]  /*0270*/  ISETP.NE.OR P1, PT, R0.reuse, 0x1, !P4 ;  /* 0x000000010000780c */ /* 0x040fe40006725670 */
[----:B------:R-:W-:-:S11]  /*0280*/  ISETP.NE.OR P0, PT, R0, 0x3, !P4 ;  /* 0x000000030000780c */ /* 0x000fd60006705670 */
[----:B------:R-:W-:Y:S05]  /*0290*/  @P1 BRA `(.L_x_5) ;  /* 0x0000000000201947 */ /* 0x000fea0003800000 */
[----:B------:R-:W3:Y:S02]  /*02a0*/  LDCU.64 UR4, c[0x0][0x348] ;  /* 0x00006900ff0477ac */ /* 0x000ee40008000a00 */
[----:B---3--:R-:W-:Y:S02]  /*02b0*/  UIADD3 UR6, UP1, UPT, UR4, 0x80, URZ ;  /* 0x0000008004067890 */ /* 0x008fe4000ff3e0ff */
[----:B------:R-:W-:Y:S02]  /*02c0*/  UIADD3 UR4, UP0, UPT, UR4, 0x180, URZ ;  /* 0x0000018004047890 */ /* 0x000fe4000ff1e0ff */
[----:B------:R-:W-:Y:S02]  /*02d0*/  UIADD3.X UR7, UPT, UPT, URZ, UR5, URZ, UP1, !UPT ;  /* 0x00000005ff077290 */ /* 0x000fe40008ffe4ff */
[----:B------:R-:W-:-:S07]  /*02e0*/  UIADD3.X UR5, UPT, UPT, URZ, UR5, URZ, UP0, !UPT ;  /* 0x00000005ff057290 */ /* 0x000fce00087fe4ff */
[----:B------:R3:W-:Y:S02]  /*02f0*/  UTMACCTL.PF [UR6] ;  /* 0x00000000060079b9 */ /* 0x0007e40008040000 */
[----:B------:R3:W-:Y:S02]  /*0300*/  UTMACCTL.PF [UR4] ;  /* 0x00000000040079b9 */ /* 0x0007e40008040000 */
[----:B---3--:R-:W-:Y:S01]  /*0310*/  NOP ;  /* 0x0000000000007918 */ /* 0x008fe20000000000 */
.L_x_5:
[----:B------:R-:W-:Y:S05]  /*0320*/  BSYNC.RECONVERGENT B0 ;  /* 0x0000000000007941 */ /* 0x000fea0003800200 */
.L_x_4:
[----:B------:R-:W-:Y:S04]  /*0330*/  BSSY.RECONVERGENT B0, `(.L_x_6) ;  /* 0x000000a000007945 */ /* 0x000fe80003800200 */
        /* <DEDUP_REMOVED lines=9> */
.L_x_7:
[----:B------:R-:W-:Y:S05]  /*03d0*/  BSYNC.RECONVERGENT B0 ;  /* 0x0000000000007941 */ /* 0x000fea0003800200 */
.L_x_6:
[----:B------:R-:W3:Y:S01]  /*03e0*/  LDCU.64 UR4, c[0x0][0x888] ;  /* 0x00011100ff0477ac */ /* 0x000ee20008000a00 */
[----:B------:R-:W-:Y:S02]  /*03f0*/  UISETP.EQ.U32.AND UP1, UPT, UR8, URZ, UPT ;  /* 0x000000ff0800728c */ /* 0x000fe4000bf22070 */
[----:B------:R-:W-:Y:S02]  /*0400*/  UPLOP3.LUT UP3, UPT, UPT, UPT, UPT, 0x80, 0x8 ;  /* 0x000000000008789c */ /* 0x000fe40003f6f070 */
[----:B---3--:R-:W-:-:S04]  /*0410*/  UISETP.NE.U32.AND UP0, UPT, UR4, URZ, UPT ;  /* 0x000000ff0400728c */ /* 0x008fc8000bf05070 */
[----:B------:R-:W-:-:S04]  /*0420*/  UISETP.NE.AND.EX UP2, UPT, UR5, URZ, UPT, UP0 ;  /* 0x000000ff0500728c */ /* 0x000fc8000bf45300 */
[----:B------:R-:W-:-:S04]  /*0430*/  UISETP.EQ.OR.EX UP4, UPT, UR9, URZ, !UP2, UP1 ;  /* 0x000000ff0900728c */ /* 0x000fc8000d782710 */
[----:B------:R-:W-:-:S05]  /*0440*/  UP2UR UR61, UPR, URZ, 0x10 ;  /* 0x00000010ff3d7883 */ /* 0x000fca0008000000 */
[----:B------:R-:W-:Y:S07]  /*0450*/  BRA.U !UP4, `(.L_x_8) ;  /* 0x000000010c207547 */ /* 0x000fee000b800000 */
[----:B------:R-:W-:Y:S01]  /*0460*/  UISETP.NE.U32.AND UP1, UPT, UR8, URZ, UPT ;  /* 0x000000ff0800728c */ /* 0x000fe2000bf25070 */
[----:B-----5:R-:W-:Y:S01]  /*0470*/  FSETP.NEU.AND P0, PT, R75, RZ, PT ;  /* 0x000000ff4b00720b */ /* 0x020fe20003f0d000 */
[----:B------:R-:W-:Y:S02]  /*0480*/  USEL UR4, URZ, 0xffffffff, UP2 ;  /* 0xffffffffff047887 */ /* 0x000fe40009000000 */
[----:B------:R-:W-:-:S10]  /*0490*/  UISETP.NE.AND.EX UP1, UPT, UR9, URZ, UPT, UP1 ;  /* 0x000000ff0900728c */ /* 0x000fd4000bf25310 */
[----:B------:R-:W-:Y:S01]  /*04a0*/  VOTEU.ANY UP0, P0 ;  /* 0x0000000000ff7886 */ /* 0x000fe20000000100 */
[----:B------:R-:W-:-:S04]  /*04b0*/  @!UP1 USEL UR4, URZ, 0xffffffff, UP0 ;  /* 0xffffffffff049887 */ /* 0x000fc80008000000 */
[----:B------:R-:W-:-:S04]  /*04c0*/  ULOP3.LUT UR4, UR4, 0x1, URZ, 0xc0, !UPT ;  /* 0x0000000104047892 */ /* 0x000fc8000f8ec0ff */
[----:B------:R-:W-:-:S11]  /*04d0*/  UISETP.NE.U32.AND UP3, UPT, UR4, 0x1, UPT ;  /* 0x000000010400788c */ /* 0x000fd6000bf65070 */
.L_x_8:
[----:B-12---:R-:W1:Y:S01]  /*04e0*/  SHFL.IDX PT, R2, R143, RZ, 0x1f ;  /* 0x00001fff8f027589 */ /* 0x006e6200000e0000 */
[----:B------:R-:W-:Y:S01]  /*04f0*/  UISETP.NE.AND UP5, UPT, UR18, 0x2, UPT ;  /* 0x000000021200788c */ /* 0x000fe2000bfa5270 */
[----:B-1----:R-:W-:-:S13]  /*0500*/  ISETP.NE.AND P0, PT, R2, RZ, PT ;  /* 0x000000ff0200720c */ /* 0x002fda0003f05270 */
[----:B------:R-:W-:Y:S05]  /*0510*/  @P0 BRA `(.L_x_9) ;  /* 0x0000000000480947 */ /* 0x000fea0003800000 */
[----:B------:R-:W1:Y:S01]  /*0520*/  S2UR UR4, SR_CgaCtaId ;  /* 0x00000000000479c3 */ /* 0x000e620000008800 */
[----:B------:R-:W-:Y:S01]  /*0530*/  UMOV UR5, 0x400 ;  /* 0x0000040000057882 */ /* 0x000fe20000000000 */
[----:B------:R-:W-:Y:S01]  /*0540*/  UMOV UR8, 0x1 ;  /* 0x0000000100087882 */ /* 0x000fe20000000000 */
[----:B------:R-:W-:Y:S01]  /*0550*/  UMOV UR6, 0x2 ;  /* 0x0000000200067882 */ /* 0x000fe20000000000 */
[----:B------:R-:W-:-:S04]  /*0560*/  UIADD3 UR8, UPT, UPT, -UR8, 0x100000, URZ ;  /* 0x0010000008087890 */ /* 0x000fc8000fffe1ff */
[----:B------:R-:W-:Y:S02]  /*0570*/  USHF.L.U32 UR9, UR8, 0xb, URZ ;  /* 0x0000000b08097899 */ /* 0x000fe400080006ff */
[----:B------:R-:W-:Y:S02]  /*0580*/  USHF.L.U32 UR8, UR8, 0x1, URZ ;  /* 0x0000000108087899 */ /* 0x000fe400080006ff */
[----:B------:R-:W-:-:S04]  /*0590*/  UIADD3 UR6, UPT, UPT, -UR6, 0x100000, URZ ;  /* 0x0010000006067890 */ /* 0x000fc8000fffe1ff */
[----:B------:R-:W-:Y:S02]  /*05a0*/  USHF.L.U32 UR7, UR6, 0xb, URZ ;  /* 0x0000000b06077899 */ /* 0x000fe400080006ff */
[----:B------:R-:W-:Y:S01]  /*05b0*/  USHF.L.U32 UR6, UR6, 0x1, URZ ;  /* 0x0000000106067899 */ /* 0x000fe200080006ff */
[----:B------:R-:W-:Y:S01]  /*05c0*/  ELECT P0, URZ, PT ;  /* 0x0000000000ff782f */ /* 0x000fe20003800000 */
[----:B-1----:R-:W-:Y:S01]  /*05d0*/  ULEA UR4, UR4, UR5, 0x18 ;  /* 0x0000000504047291 */ /* 0x002fe2000f8ec0ff */
[----:B------:R-:W1:Y:S11]  /*05e0*/  FENCE.VIEW.ASYNC.S ;  /* 0x00000000000073c6 */ /* 0x000e760000000000 */
[----:B-1----:R1:W2:Y:S01]  /*05f0*/  SYNCS.EXCH.64 URZ, [UR4], UR8 ;  /* 0x0000000804ff75b2 */ /* 0x0022a20008000100 */
[----:B------:R1:W3:Y:S01]  /*0600*/  SYNCS.EXCH.64 URZ, [UR4+0x10], UR6 ;  /* 0x0000100604ff75b2 */ /* 0x0002e20008000100 */
[----:B------:R1:W4:Y:S01]  /*0610*/  SYNCS.EXCH.64 URZ, [UR4+0x8], UR8 ;  /* 0x0000080804ff75b2 */ /* 0x0003220008000100 */
[----:B------:R1:W1:Y:S01]  /*0620*/  SYNCS.EXCH.64 URZ, [UR4+0x18], UR6 ;  /* 0x0000180604ff75b2 */ /* 0x0002620008000100 */
[----:B------:R-:W-:Y:S01]  /*0630*/  NOP ;  /* 0x0000000000007918 */ /* 0x000fe20000000000 */
.L_x_9:
[----:B------:R-:W2:Y:S01]  /*0640*/  SHFL.IDX PT, R2, R143, RZ, 0x1f ;  /* 0x00001fff8f027589 */ /* 0x000ea200000e0000 */
[----:B------:R-:W-:Y:S01]  /*0650*/  NOP ;  /* 0x0000000000007918 */ /* 0x000fe20000000000 */
[----:B--2---:R-:W-:-:S13]  /*0660*/  ISETP.NE.AND P0, PT, R2, 0x1, PT ;  /* 0x000000010200780c */ /* 0x004fda0003f05270 */
[----:B------:R-:W-:Y:S05]  /*0670*/  @P0 BRA `(.L_x_10) ;  /* 0x0000000000480947 */ /* 0x000fea0003800000 */
[----:B-1----:R-:W1:Y:S01]  /*0680*/  S2UR UR4, SR_CgaCtaId ;  /* 0x00000000000479c3 */ /* 0x002e620000008800 */
        /* <DEDUP_REMOVED lines=12> */
[----:B-1----:R2:W1:Y:S01]  /*0750*/  SYNCS.EXCH.64 URZ, [UR4+0x20], UR8 ;  /* 0x0000200804ff75b2 */ /* 0x0024620008000100 */
[----:B------:R2:W1:Y:S01]  /*0760*/  SYNCS.EXCH.64 URZ, [UR4+0x30], UR6 ;  /* 0x0000300604ff75b2 */ /* 0x0004620008000100 */
[----:B------:R2:W1:Y:S01]  /*0770*/  SYNCS.EXCH.64 URZ, [UR4+0x28], UR8 ;  /* 0x0000280804ff75b2 */ /* 0x0004620008000100 */
[----:B------:R2:W1:Y:S02]  /*0780*/  SYNCS.EXCH.64 URZ, [UR4+0x38], UR6 ;  /* 0x0000380604ff75b2 */ /* 0x0004640008000100 */
[----:B--2---:R-:W-:Y:S01]  /*0790*/  NOP ;  /* 0x0000000000007918 */ /* 0x004fe20000000000 */
.L_x_10:
[----:B------:R-:W2:Y:S01]  /*07a0*/  SHFL.IDX PT, R2, R143, RZ, 0x1f ;  /* 0x00001fff8f027589 */ /* 0x000ea200000e0000 */
[----:B------:R-:W-:Y:S01]  /*07b0*/  NOP ;  /* 0x0000000000007918 */ /* 0x000fe20000000000 */
[----:B--2---:R-:W-:-:S13]  /*07c0*/  ISETP.NE.AND P0, PT, R2, 0x3, PT ;  /* 0x000000030200780c */ /* 0x004fda0003f05270 */
[----:B------:R-:W-:Y:S05]  /*07d0*/  @P0 BRA `(.L_x_11) ;  /* 0x0000000000300947 */ /* 0x000fea0003800000 */
[----:B-1----:R-:W1:Y:S01]  /*07e0*/  S2UR UR4, SR_CgaCtaId ;  /* 0x00000000000479c3 */ /* 0x002e620000008800 */
[----:B------:R-:W-:Y:S01]  /*07f0*/  UMOV UR6, 0x400 ;  /* 0x0000040000067882 */ /* 0x000fe20000000000 */
[----:B------:R-:W-:Y:S01]  /*0800*/  UMOV UR5, 0x20 ;  /* 0x0000002000057882 */ /* 0x000fe20000000000 */
[----:B------:R-:W-:Y:S01]  /*0810*/  ELECT P0, URZ, PT ;  /* 0x0000000000ff782f */ /* 0x000fe20003800000 */
[----:B-1----:R-:W-:Y:S02]  /*0820*/  ULEA UR6, UR4, UR6, 0x18 ;  /* 0x0000000604067291 */ /* 0x002fe4000f8ec0ff */
[----:B------:R-:W-:-:S04]  /*0830*/  UIADD3 UR4, UPT, UPT, -UR5, 0x100000, URZ ;  /* 0x0010000005047890 */ /* 0x000fc8000fffe1ff */
[----:B------:R-:W-:Y:S02]  /*0840*/  USHF.L.U32 UR5, UR4, 0xb, URZ ;  /* 0x0000000b04057899 */ /* 0x000fe400080006ff */
[----:B------:R-:W-:Y:S01]  /*0850*/  USHF.L.U32 UR4, UR4, 0x1, URZ ;  /* 0x0000000104047899 */ /* 0x000fe200080006ff */
[----:B------:R-:W1:Y:S11]  /*0860*/  FENCE.VIEW.ASYNC.S ;  /* 0x00000000000073c6 */ /* 0x000e760000000000 */
[----:B-1----:R2:W1:Y:S01]  /*0870*/  SYNCS.EXCH.64 URZ, [UR6+0x40], UR4 ;  /* 0x0000400406ff75b2 */ /* 0x0024620008000100 */
[----:B------:R2:W1:Y:S02]  /*0880*/  SYNCS.EXCH.64 URZ, [UR6+0x48], UR4 ;  /* 0x0000480406ff75b2 */ /* 0x0004640008000100 */
[----:B--2---:R-:W-:Y:S01]  /*0890*/  NOP ;  /* 0x0000000000007918 */ /* 0x004fe20000000000 */
.L_x_11:
[----:B------:R-:W2:Y:S01]  /*08a0*/  SHFL.IDX PT, R2, R143, RZ, 0x1f ;  /* 0x00001fff8f027589 */ /* 0x000ea200000e0000 */
[----:B------:R-:W-:Y:S01]  /*08b0*/  NOP ;  /* 0x0000000000007918 */ /* 0x000fe20000000000 */
[----:B--2---:R-:W-:-:S13]  /*08c0*/  ISETP.NE.AND P0, PT, R2, 0x4, PT ;  /* 0x000000040200780c */ /* 0x004fda0003f05270 */
[----:B------:R-:W-:Y:S05]  /*08d0*/  @P0 BRA `(.L_x_12) ;  /* 0x00000000004c0947 */ /* 0x000fea0003800000 */
[----:B-1----:R-:W1:Y:S01]  /*08e0*/  S2UR UR6, SR_CgaCtaId ;  /* 0x00000000000679c3 */ /* 0x002e620000008800 */
[----:B------:R-:W-:Y:S01]  /*08f0*/  UMOV UR4, 0x1e0 ;  /* 0x000001e000047882 */ /* 0x000fe20000000000 */
[----:B------:R-:W-:Y:S01]  /*0900*/  UMOV UR5, 0x400 ;  /* 0x0000040000057882 */ /* 0x000fe20000000000 */
[----:B------:R-:W-:Y:S01]  /*0910*/  USEL UR4, UR4, 0x1a0, UP3 ;  /* 0x000001a004047887 */ /* 0x000fe20009800000 */
[----:B------:R-:W-:Y:S01]  /*0920*/  UMOV UR8, 0x1 ;  /* 0x0000000100087882 */ /* 0x000fe20000000000 */
[----:B------:R-:W-:Y:S01]  /*0930*/  ELECT P0, URZ, PT ;  /* 0x0000000000ff782f */ /* 0x000fe20003800000 */
[----:B------:R-:W-:-:S04]  /*0940*/  UIADD3 UR8, UPT, UPT, -UR8, 0x100000, URZ ;  /* 0x0010000008087890 */ /* 0x000fc8000fffe1ff */
[----:B------:R-:W-:Y:S02]  /*0950*/  USHF.L.U32 UR9, UR8, 0xb, URZ ;  /* 0x0000000b08097899 */ /* 0x000fe400080006ff */
[----:B------:R-:W-:Y:S02]  /*0960*/  USHF.L.U32 UR8, UR8, 0x1, URZ ;  /* 0x0000000108087899 */ /* 0x000fe400080006ff */
[----:B-1----:R-:W-:Y:S02]  /*0970*/  ULEA UR6, UR6, UR5, 0x18 ;  /* 0x0000000506067291 */ /* 0x002fe4000f8ec0ff */
[----:B------:R-:W-:-:S04]  /*0980*/  UIADD3 UR4, UPT, UPT, -UR4, 0x100000, URZ ;  /* 0x0010000004047890 */ /* 0x000fc8000fffe1ff */
[----:B------:R-:W-:Y:S02]  /*0990*/  USHF.L.U32 UR5, UR4, 0xb, URZ ;  /* 0x0000000b04057899 */ /* 0x000fe400080006ff */
[----:B------:R-:W-:Y:S01]  /*09a0*/  USHF.L.U32 UR4, UR4, 0x1, URZ ;  /* 0x0000000104047899 */ /* 0x000fe200080006ff */
[----:B------:R-:W1:Y:S03]  /*09b0*/  FENCE.VIEW.ASYNC.S ;  /* 0x00000000000073c6 */ /* 0x000e660000000000 */
[----:B-1----:R2:W1:Y:S08]  /*09c0*/  SYNCS.EXCH.64 URZ, [UR6+0x50], UR8 ;  /* 0x0000500806ff75b2 */ /* 0x0024700008000100 */
[----:B------:R2:W1:Y:S01]  /*09d0*/  SYNCS.EXCH.64 URZ, [UR6+0x60], UR4 ;  /* 0x0000600406ff75b2 */ /* 0x0004620008000100 */
[----:B------:R2:W1:Y:S01]  /*09e0*/  SYNCS.EXCH.64 URZ, [UR6+0x58], UR8 ;  /* 0x0000580806ff75b2 */ /* 0x0004620008000100 */
[----:B------:R2:W1:Y:S02]  /*09f0*/  SYNCS.EXCH.64 URZ, [UR6+0x68], UR4 ;  /* 0x0000680406ff75b2 */ /* 0x0004640008000100 */
[----:B--2---:R-:W-:Y:S01]  /*0a00*/  NOP ;  /* 0x0000000000007918 */ /* 0x004fe20000000000 */
.L_x_12:
        /* <DEDUP_REMOVED lines=20> */
[----:B------:R2:W1:Y:S01]  /*0b50*/  SYNCS.EXCH.64 URZ, [UR4+0x98], UR6 ;  /* 0x0000980604ff75b2 */ /* 0x0004620008000100 */
[----:B------:R2:W1:Y:S01]  /*0b60*/  SYNCS.EXCH.64 URZ, [UR4+0x80], UR8 ;  /* 0x0000800804ff75b2 */ /* 0x0004620008000100 */
[----:B------:R2:W1:Y:S01]  /*0b70*/  SYNCS.EXCH.64 URZ, [UR4+0xa0], UR6 ;  /* 0x0000a00604ff75b2 */ /* 0x0004620008000100 */
[----:B------:R2:W1:Y:S01]  /*0b80*/  SYNCS.EXCH.64 URZ, [UR4+0x88], UR8 ;  /* 0x0000880804ff75b2 */ /* 0x0004620008000100 */
[----:B------:R2:W1:Y:S02]  /*0b90*/  SYNCS.EXCH.64 URZ, [UR4+0xa8], UR6 ;  /* 0x0000a80604ff75b2 */ /* 0x0004640008000100 */
[----:B--2---:R-:W-:Y:S01]  /*0ba0*/  NOP ;  /* 0x0000000000007918 */ /* 0x004fe20000000000 */
.L_x_13:
[----:B------:R-:W2:Y:S01]  /*0bb0*/  SHFL.IDX PT, R2, R143, RZ, 0x1f ;  /* 0x00001fff8f027589 */ /* 0x000ea200000e0000 */
[----:B------:R-:W1:Y:S01]  /*0bc0*/  S2UR UR39, SR_CgaCtaId ;  /* 0x00000000002779c3 */ /* 0x000e620000008800 */
[----:B------:R-:W-:Y:S01]  /*0bd0*/  NOP ;  /* 0x0000000000007918 */ /* 0x000fe20000000000 */
[----:B--2---:R-:W-:-:S13]  /*0be0*/  ISETP.NE.AND P0, PT, R2, 0x3, PT ;  /* 0x000000030200780c */ /* 0x004fda0003f05270 */
[----:B-1----:R-:W-:Y:S05]  /*0bf0*/  @P0 BRA `(.L_x_14) ;  /* 0x0000000000340947 */ /* 0x002fea0003800000 */
[----:B------:R-:W-:Y:S01]  /*0c00*/  UMOV UR4, 0x400 ;  /* 0x0000040000047882 */ /* 0x000fe20000000000 */
[----:B------:R-:W-:Y:S01]  /*0c10*/  UMOV UR6, 0x20 ;  /* 0x0000002000067882 */ /* 0x000fe20000000000 */
[----:B------:R-:W-:Y:S02]  /*0c20*/  ULEA UR4, UR39, UR4, 0x18 ;  /* 0x0000000427047291 */ /* 0x000fe4000f8ec0ff */
[----:B------:R-:W-:-:S04]  /*0c30*/  UIADD3 UR6, UPT, UPT, -UR6, 0x100000, URZ ;  /* 0x0010000006067890 */ /* 0x000fc8000fffe1ff */
[----:B------:R-:W-:Y:S02]  /*0c40*/  USHF.L.U32 UR7, UR6, 0xb, URZ ;  /* 0x0000000b06077899 */ /* 0x000fe400080006ff */
[----:B------:R-:W-:Y:S01]  /*0c50*/  USHF.L.U32 UR6, UR6, 0x1, URZ ;  /* 0x0000000106067899 */ /* 0x000fe200080006ff */
[----:B------:R-:W-:Y:S01]  /*0c60*/  ELECT P0, URZ, PT ;  /* 0x0000000000ff782f */ /* 0x000fe20003800000 */
[----:B------:R-:W1:Y:S10]  /*0c70*/  FENCE.VIEW.ASYNC.S ;  /* 0x00000000000073c6 */ /* 0x000e740000000000 */
[----:B-1----:R1:W2:Y:S01]  /*0c80*/  SYNCS.EXCH.64 URZ, [UR4+0xb0], UR6 ;  /* 0x0000b00604ff75b2 */ /* 0x0022a20008000100 */
[----:B------:R1:W1:Y:S01]  /*0c90*/  SYNCS.EXCH.64 URZ, [UR4+0xc0], UR6 ;  /* 0x0000c00604ff75b2 */ /* 0x0002620008000100 */
[----:B------:R1:W1:Y:S01]  /*0ca0*/  SYNCS.EXCH.64 URZ, [UR4+0xb8], UR6 ;  /* 0x0000b80604ff75b2 */ /* 0x0002620008000100 */
[----:B------:R1:W1:Y:S01]  /*0cb0*/  SYNCS.EXCH.64 URZ, [UR4+0xc8], UR6 ;  /* 0x0000c80604ff75b2 */ /* 0x0002620008000100 */
[----:B------:R-:W-:Y:S01]  /*0cc0*/  NOP ;  /* 0x0000000000007918 */ /* 0x000fe20000000000 */
.L_x_14:
[----:B-1----:R-:W1:Y:S01]  /*0cd0*/  LDCU UR4, c[0x0][0x36c] ;  /* 0x00006d80ff0477ac */ /* 0x002e620008000800 */
[----:B------:R-:W-:Y:S01]  /*0ce0*/  ISETP.NE.OR P4, PT, R0, 0x2, !P4 ;  /* 0x000000020000780c */ /* 0x000fe20006785670 */
[----:B------:R-:W-:Y:S01]  /*0cf0*/  NOP ;  /* 0x0000000000007918 */ /* 0x000fe20000000000 */
[----:B------:R-:W-:Y:S01]  /*0d00*/  LOP3.LUT R0, R163, 0x1f, RZ, 0xc0, !PT ;  /* 0x0000001fa3007812 */ /* 0x000fe200078ec0ff */
[----:B------:R-:W-:Y:S02]  /*0d10*/  UISETP.NE.AND UP4, UPT, UR18, URZ, UPT ;  /* 0x000000ff1200728c */ /* 0x000fe4000bf85270 */
[----:B-1----:R-:W-:-:S09]  /*0d20*/  UISETP.EQ.U32.AND UP6, UPT, UR4, 0x1, UPT ;  /* 0x000000010400788c */ /* 0x002fd2000bfc2070 */
[----:B------:R-:W-:Y:S05]  /*0d30*/  BRA.U !UP6, `(.L_x_15) ;  /* 0x000000010e087547 */ /* 0x000fea000b800000 */
[----:B--234-:R-:W-:Y:S01]  /*0d40*/  UCGABAR_ARV ;  /* 0x00000000000079c7 */ /* 0x01cfe20008000000 */
[----:B------:R-:W-:Y:S05]  /*0d50*/  BRA `(.L_x_16) ;  /* 0x0000000000047947 */ /* 0x000fea0003800000 */
.L_x_15:
[----:B--234-:R-:W-:Y:S01]  /*0d60*/  NOP ;  /* 0x0000000000007918 */ /* 0x01cfe20000000000 */
.L_x_16:
[----:B------:R-:W1:Y:S01]  /*0d70*/  S2UR UR46, SR_CTAID.X ;  /* 0x00000000002e79c3 */ /* 0x000e620000002500 */
[----:B------:R-:W-:-:S05]  /*0d80*/  CS2R.32 R157, SR_CgaSize ;  /* 0x00000000009d7805 */ /* 0x000fca0000008a00 */
[----:B------:R-:W-:-:S05]  /*0d90*/  IMAD R157, R157, -0xa0, RZ ;  /* 0xffffff609d9d7824 */ /* 0x000fca00078e02ff */
[----:B------:R-:W-:-:S14]  /*0da0*/  R2UR UR5, R157 ;  /* 0x000000009d0572ca */ /* 0x000fdc00000e0000 */
[----:B------:R-:W2:Y:S01]  /*0db0*/  LDCU UR5, c[0x0][UR5+0x2b0] ;  /* 0x00005600050577ac */ /* 0x000ea20008000800 */
[----:B------:R-:W-:-:S05]  /*0dc0*/  CS2R.32 R157, SR_CgaSize ;  /* 0x00000000009d7805 */ /* 0x000fca0000008a00 */
[----:B------:R-:W-:-:S05]  /*0dd0*/  IMAD R157, R157, -0xa0, RZ ;  /* 0xffffff609d9d7824 */ /* 0x000fca00078e02ff */
[----:B------:R-:W-:-:S14]  /*0de0*/  R2UR UR4, R157 ;  /* 0x000000009d0472ca */ /* 0x000fdc00000e0000 */
[----:B------:R-:W3:Y:S01]  /*0df0*/  LDCU UR4, c[0x0][UR4+0x2b4] ;  /* 0x00005680040477ac */ /* 0x000ee20008000800 */
[----:B------:R-:W4:Y:S01]  /*0e00*/  S2UR UR48, SR_CTAID.Y ;  /* 0x00000000003079c3 */ /* 0x000f220000002600 */
[----:B------:R-:W-:-:S05]  /*0e10*/  CS2R.32 R157, SR_CgaSize ;  /* 0x00000000009d7805 */ /* 0x000fca0000008a00 */
[----:B------:R-:W-:-:S05]  /*0e20*/  IMAD R157, R157, -0xa0, RZ ;  /* 0xffffff609d9d7824 */ /* 0x000fca00078e02ff */
[----:B------:R-:W-:-:S14]  /*0e30*/  R2UR UR7, R157 ;  /* 0x000000009d0772ca */ /* 0x000fdc00000e0000 */
[----:B------:R-:W3:Y:S01]  /*0e40*/  LDCU UR7, c[0x0][UR7+0x2a0] ;  /* 0x00005400070777ac */ /* 0x000ee20008000800 */
[----:B------:R-:W-:-:S05]  /*0e50*/  CS2R.32 R157, SR_CgaSize ;  /* 0x00000000009d7805 */ /* 0x000fca0000008a00 */
[----:B------:R-:W-:-:S05]  /*0e60*/  IMAD R157, R157, -0xa0, RZ ;  /* 0xffffff609d9d7824 */ /* 0x000fca00078e02ff */
[----:B------:R-:W-:-:S14]  /*0e70*/  R2UR UR8, R157 ;  /* 0x000000009d0872ca */ /* 0x000fdc00000e0000 */
[----:B------:R-:W3:Y:S01]  /*0e80*/  LDCU UR8, c[0x0][UR8+0x2a4] ;  /* 0x00005480080877ac */ /* 0x000ee20008000800 */
[----:B------:R-:W3:Y:S01]  /*0e90*/  LDCU UR19, c[0x0][0xb24] ;  /* 0x00016480ff1377ac */ /* 0x000ee20008000800 */
[----:B------:R-:W3:Y:S01]  /*0ea0*/  LDCU UR45, c[0x0][0xb24] ;  /* 0x00016480ff2d77ac */ /* 0x000ee20008000800 */
[----:B-1----:R-:W-:Y:S01]  /*0eb0*/  I2FP.F32.U32 R3, UR46 ;  /* 0x0000002e00037c45 */ /* 0x002fe20008201000 */
[----:B------:R-:W1:Y:S04]  /*0ec0*/  LDCU UR22, c[0x0][0xb30] ;  /* 0x00016600ff1677ac */ /* 0x000e680008000800 */
[----:B--2---:R-:W-:Y:S01]  /*0ed0*/  FMUL R3, R3, UR5 ;  /* 0x0000000503037c20 */ /* 0x004fe20008400000 */
[----:B----4-:R-:W-:-:S05]  /*0ee0*/  I2FP.F32.U32 R2, UR48 ;  /* 0x0000003000027c45 */ /* 0x010fca0008201000 */
[----:B------:R-:W2:Y:S01]  /*0ef0*/  F2I.U32.TRUNC.NTZ R3, R3 ;  /* 0x0000000300037305 */ /* 0x000ea2000020f000 */
[----:B---3--:R-:W-:Y:S01]  /*0f00*/  FMUL R2, R2, UR4 ;  /* 0x0000000402027c20 */ /* 0x008fe20008400000 */
[----:B------:R-:W-:-:S04]  /*0f10*/  ULOP3.LUT UR4, UR39, 0x1, URZ, 0xc0, !UPT ;  /* 0x0000000127047892 */ /* 0x000fc8000f8ec0ff */
[----:B------:R-:W-:Y:S02]  /*0f20*/  UISETP.NE.U32.AND UP0, UPT, UR4, 0x1, UPT ;  /* 0x000000010400788c */ /* 0x000fe4000bf05070 */
[----:B------:R-:W3:Y:S02]  /*0f30*/  F2I.U32.TRUNC.NTZ R2, R2 ;  /* 0x0000000200027305 */ /* 0x000ee4000020f000 */
[----:B------:R-:W-:Y:S01]  /*0f40*/  USEL UR29, URZ, 0xe00, UP0 ;  /* 0x00000e00ff1d7887 */ /* 0x000fe20008000000 */
[----:B--2---:R-:W-:Y:S02]  /*0f50*/  R2UR UR5, R3 ;  /* 0x00000000030572ca */ /* 0x004fe400000e0000 */
[----:B---3--:R-:W-:Y:S02]  /*0f60*/  R2UR UR6, R2 ;  /* 0x00000000020672ca */ /* 0x008fe400000e0000 */
[----:B------:R-:W-:-:S09]  /*0f70*/  PRMT R2, RZ, 0x7610, R2 ;  /* 0x00007610ff027816 */ /* 0x000fd20000000002 */
[----:B------:R-:W-:-:S04]  /*0f80*/  UIADD3 UR5, UPT, UPT, -UR5, URZ, URZ ;  /* 0x000000ff05057290 */ /* 0x000fc8000fffe1ff */
[----:B------:R-:W-:Y:S02]  /*0f90*/  UIMAD UR5, UR7, UR5, UR46 ;  /* 0x00000005070572a4 */ /* 0x000fe4000f8e022e */
[----:B------:R-:W-:-:S04]  /*0fa0*/  UIADD3 UR4, UPT, UPT, -UR6, URZ, URZ ;  /* 0x000000ff06047290 */ /* 0x000fc8000fffe1ff */
[----:B------:R-:W-:Y:S01]  /*0fb0*/  IMAD.U32 R157, RZ, RZ, UR5 ;  /* 0x00000005ff9d7e24 */ /* 0x000fe2000f8e00ff */
[----:B------:R-:W-:-:S06]  /*0fc0*/  UIMAD UR4, UR8, UR4, UR48 ;  /* 0x00000004080472a4 */ /* 0x000fcc000f8e0230 */
[----:B------:R-:W-:Y:S01]  /*0fd0*/  IMAD.U32 R156, RZ, RZ, UR4 ;  /* 0x00000004ff9c7e24 */ /* 0x000fe2000f8e00ff */
[----:B-1----:R-:W-:Y:S06]  /*0fe0*/  BRA.U UP4, `(.L_x_17) ;  /* 0x00000001042c7547 */ /* 0x002fec000b800000 */
[----:B------:R-:W-:Y:S02]  /*0ff0*/  R2UR UR4, R156 ;  /* 0x000000009c0472ca */ /* 0x000fe400000e0000 */
[----:B------:R-:W-:-:S11]  /*1000*/  R2UR UR6, R157 ;  /* 0x000000009d0672ca */ /* 0x000fd600000e0000 */
[----:B------:R-:W-:-:S04]  /*1010*/  UISETP.NE.AND UP0, UPT, UR4, URZ, UPT ;  /* 0x000000ff0400728c */ /* 0x000fc8000bf05270 */
[----:B------:R-:W-:-:S04]  /*1020*/  UISETP.EQ.OR UP0, UPT, UR6, URZ, !UP0 ;  /* 0x000000ff0600728c */ /* 0x000fc8000c702670 */
[----:B------:R-:W-:Y:S02]  /*1030*/  USEL UR5, URZ, 0x1, !UP0 ;  /* 0x00000001ff057887 */ /* 0x000fe4000c000000 */
[----:B------:R-:W-:-:S04]  /*1040*/  UISETP.NE.AND UP0, UPT, UR4, URZ, UPT ;  /* 0x000000ff0400728c */ /* 0x000fc8000bf05270 */
[----:B------:R-:W-:Y:S02]  /*1050*/  USEL UR4, URZ, 0x2, UP0 ;  /* 0x00000002ff047887 */ /* 0x000fe40008000000 */
[----:B------:R-:W-:-:S04]  /*1060*/  UISETP.NE.AND UP0, UPT, UR6, 0x1, UPT ;  /* 0x000000010600788c */ /* 0x000fc8000bf05270 */
[----:B------:R-:W-:-:S04]  /*1070*/  USEL UR4, UR4, 0x2, UP0 ;  /* 0x0000000204047887 */ /* 0x000fc80008000000 */
[----:B------:R-:W-:-:S06]  /*1080*/  UIADD3 UR4, UPT, UPT, UR5, UR4, URZ ;  /* 0x0000000405047290 */ /* 0x000fcc000fffe0ff */
[----:B------:R-:W-:-:S07]  /*1090*/  IMAD.U32 R2, RZ, RZ, UR4 ;  /* 0x00000004ff027e24 */ /* 0x000fce000f8e00ff */
.L_x_17:
[----:B------:R-:W1:Y:S01]  /*10a0*/  S2UR UR60, SR_CTAID.Z ;  /* 0x00000000003c79c3 */ /* 0x000e620000002700 */
[----:B------:R-:W-:-:S09]  /*10b0*/  UISETP.GE.AND UP0, UPT, UR19, 0x1, UPT ;  /* 0x000000011300788c */ /* 0x000fd2000bf06270 */
[----:B------:R-:W-:Y:S05]  /*10c0*/  BRA.U !UP0, `(.L_x_18) ;  /* 0x0000000108d07547 */ /* 0x000fea000b800000 */
[----:B------:R-:W2:Y:S01]  /*10d0*/  LDCU UR20, c[0x0][0xb0c] ;  /* 0x00016180ff1477ac */ /* 0x000ea20008000800 */
[----:B------:R-:W3:Y:S01]  /*10e0*/  LDCU.128 UR12, c[0x0][0xb10] ;  /* 0x00016200ff0c77ac */ /* 0x000ee20008000c00 */
[----:B------:R-:W4:Y:S01]  /*10f0*/  LDCU UR6, c[0x0][0x370] ;  /* 0x00006e00ff0677ac */ /* 0x000f220008000800 */
[----:B------:R-:W1:Y:S01]  /*1100*/  LDCU UR7, c[0x0][0x374] ;  /* 0x00006e80ff0777ac */ /* 0x000e620008000800 */
[----:B------:R-:W1:Y:S01]  /*1110*/  LDCU UR21, c[0x0][0xb20] ;  /* 0x00016400ff1577ac */ /* 0x000e620008000800 */
[----:B--2---:R-:W-:Y:S02]  /*1120*/  UISETP.NE.AND UP0, UPT, UR20, 0x1, UPT ;  /* 0x000000011400788c */ /* 0x004fe4000bf05270 */
[----:B---3--:R-:W-:Y:S01]  /*1130*/  UIMAD.WIDE.U32 UR4, UR46, UR12, URZ ;  /* 0x0000000c2e0472a5 */ /* 0x008fe2000f8e00ff */
[----:B------:R-:W2:Y:S01]  /*1140*/  LDCU.64 UR8, c[0x0][0xb28] ;  /* 0x00016500ff0877ac */ /* 0x000ea20008000a00 */
[----:B----4-:R-:W-:Y:S02]  /*1150*/  UIMAD.WIDE.U32 UR10, UR6, UR12, URZ ;  /* 0x0000000c060a72a5 */ /* 0x010fe4000f8e00ff */
[----:B------:R-:W-:-:S02]  /*1160*/  USHF.R.U32.HI UR5, URZ, UR13, UR5 ;  /* 0x0000000dff057299 */ /* 0x000fc40008011605 */
[----:B------:R-:W-:Y:S02]  /*1170*/  UISETP.NE.AND UP1, UPT, UR19, 0x1, UPT ;  /* 0x000000011300788c */ /* 0x000fe4000bf25270 */
[----:B------:R-:W-:Y:S01]  /*1180*/  USEL UR5, UR46, UR5, !UP0 ;  /* 0x000000052e057287 */ /* 0x000fe2000c000000 */
[----:B------:R-:W-:Y:S01]  /*1190*/  UMOV UR10, UR11 ;  /* 0x0000000b000a7c82 */ /* 0x000fe20008000000 */
[----:B------:R-:W-:Y:S02]  /*11a0*/  UIMAD.WIDE.U32 UR16, UR48, UR15, URZ ;  /* 0x0000000f301072a5 */ /* 0x000fe4000f8e00ff */
[----:B------:R-:W-:Y:S02]  /*11b0*/  @UP0 USHF.R.U32.HI UR6, URZ, UR13, UR10 ;  /* 0x0000000dff060299 */ /* 0x000fe4000801160a */
[----:B------:R-:W-:Y:S02]  /*11c0*/  UISETP.NE.AND UP0, UPT, UR14, 0x1, UPT ;  /* 0x000000010e00788c */ /* 0x000fe4000bf05270 */
[----:B-1----:R-:W-:-:S02]  /*11d0*/  UIMAD.WIDE.U32 UR10, UR7, UR15, URZ ;  /* 0x0000000f070a72a5 */ /* 0x002fc4000f8e00ff */
[----:B--2---:R-:W-:Y:S01]  /*11e0*/  UIMAD.WIDE.U32 UR12, UR6, UR8, URZ ;  /* 0x00000008060c72a5 */ /* 0x004fe2000f8e00ff */
[----:B------:R-:W-:Y:S02]  /*11f0*/  UMOV UR4, UR17 ;  /* 0x0000001100047c82 */ /* 0x000fe40008000000 */
[----:B------:R-:W-:Y:S02]  /*1200*/  USHF.R.U32.HI UR4, URZ, UR21, UR4 ;  /* 0x00000015ff047299 */ /* 0x000fe40008011604 */
[----:B------:R-:W-:Y:S02]  /*1210*/  UMOV UR10, UR11 ;  /* 0x0000000b000a7c82 */ /* 0x000fe40008000000 */
[----:B------:R-:W-:Y:S01]  /*1220*/  UMOV UR12, UR13 ;  /* 0x0000000d000c7c82 */ /* 0x000fe20008000000 */
[----:B------:R-:W-:Y:S02]  /*1230*/  @UP0 USHF.R.U32.HI UR7, URZ, UR21, UR10 ;  /* 0x00000015ff070299 */ /* 0x000fe4000801160a */
[----:B------:R-:W-:-:S02]  /*1240*/  USEL UR4, UR48, UR4, !UP0 ;  /* 0x0000000430047287 */ /* 0x000fc4000c000000 */
[----:B------:R-:W-:Y:S02]  /*1250*/  UIMAD.WIDE.U32 UR10, UR7, UR8, URZ ;  /* 0x00000008070a72a5 */ /* 0x000fe4000f8e00ff */
[----:B------:R-:W-:Y:S02]  /*1260*/  @UP1 USHF.R.U32.HI UR6, URZ, UR9, UR12 ;  /* 0x00000009ff061299 */ /* 0x000fe4000801160c */
[----:B------:R-:W-:-:S03]  /*1270*/  UIMAD.WIDE.U32 UR12, UR4, UR8, URZ ;  /* 0x00000008040c72a5 */ /* 0x000fc6000f8e00ff */
[----:B------:R-:W-:Y:S02]  /*1280*/  UMOV UR10, UR11 ;  /* 0x0000000b000a7c82 */ /* 0x000fe40008000000 */
[----:B------:R-:W-:Y:S02]  /*1290*/  @UP1 USHF.R.U32.HI UR7, URZ, UR9, UR10 ;  /* 0x00000009ff071299 */ /* 0x000fe4000801160a */
[----:B------:R-:W-:Y:S02]  /*12a0*/  UIMAD UR10, UR6, UR19, URZ ;  /* 0x00000013060a72a4 */ /* 0x000fe4000f8e02ff */
[----:B------:R-:W-:-:S04]  /*12b0*/  UIMAD UR7, UR7, UR19, URZ ;  /* 0x00000013070772a4 */ /* 0x000fc8000f8e02ff */
[----:B------:R-:W-:-:S03]  /*12c0*/  UISETP.GE.AND UP0, UPT, UR4, UR7, UPT ;  /* 0x000000070400728c */ /* 0x000fc6000bf06270 */
[----:B------:R-:W-:Y:S01]  /*12d0*/  UMOV UR7, UR13 ;  /* 0x0000000d00077c82 */ /* 0x000fe20008000000 */
[----:B------:R-:W-:Y:S02]  /*12e0*/  UISETP.GE.OR UP0, UPT, UR5, UR10, UP0 ;  /* 0x0000000a0500728c */ /* 0x000fe40008706670 */
[----:B------:R-:W-:Y:S02]  /*12f0*/  UIMAD.WIDE.U32 UR10, UR5, UR8, URZ ;  /* 0x00000008050a72a5 */ /* 0x000fe4000f8e00ff */
[----:B------:R-:W-:Y:S02]  /*1300*/  USHF.R.U32.HI UR7, URZ, UR9, UR7 ;  /* 0x00000009ff077299 */ /* 0x000fe40008011607 */
[----:B------:R-:W-:Y:S02]  /*1310*/  UIADD3 UR10, UPT, UPT, -UR4, URZ, URZ ;  /* 0x000000ff040a7290 */ /* 0x000fe4000fffe1ff */
[----:B------:R-:W-:Y:S02]  /*1320*/  USEL UR7, UR4, UR7, !UP1 ;  /* 0x0000000704077287 */ /* 0x000fe4000c800000 */
[----:B------:R-:W-:Y:S01]  /*1330*/  UIMAD UR10, UR14, UR10, UR48 ;  /* 0x0000000a0e0a72a4 */ /* 0x000fe2000f8e0230 */
[----:B------:R-:W-:Y:S01]  /*1340*/  @!UP0 UMOV UR8, UR11 ;  /* 0x0000000b00088c82 */ /* 0x000fe20008000000 */
[----:B------:R-:W-:-:S02]  /*1350*/  UIADD3 UR11, UPT, UPT, -UR5, URZ, URZ ;  /* 0x000000ff050b7290 */ /* 0x000fc4000fffe1ff */
[----:B------:R-:W-:Y:S02]  /*1360*/  @!UP0 USHF.R.U32.HI UR8, URZ, UR9, UR8 ;  /* 0x00000009ff088299 */ /* 0x000fe40008011608 */
[----:B------:R-:W-:Y:S02]  /*1370*/  UIADD3 UR9, UPT, UPT, -UR7, URZ, URZ ;  /* 0x000000ff07097290 */ /* 0x000fe4000fffe1ff */
[----:B------:R-:W-:Y:S02]  /*1380*/  @!UP0 USEL UR8, UR5, UR8, !UP1 ;  /* 0x0000000805088287 */ /* 0x000fe4000c800000 */
[----:B------:R-:W-:Y:S02]  /*1390*/  UIMAD UR9, UR19, UR9, UR4 ;  /* 0x00000009130972a4 */ /* 0x000fe4000f8e0204 */
[----:B------:R-:W-:Y:S02]  /*13a0*/  @!UP0 UIADD3 UR7, UPT, UPT, UR7, -UR8, URZ ;  /* 0x8000000807078290 */ /* 0x000fe4000fffe0ff */
[----:B------:R-:W-:-:S02]  /*13b0*/  @!UP0 UIMAD UR6, UR9, UR6, UR8 ;  /* 0x00000006090682a4 */ /* 0x000fc4000f8e0208 */
[----:B------:R-:W-:Y:S02]  /*13c0*/  @!UP0 UIMAD UR4, UR7, UR19, UR5 ;  /* 0x00000013070482a4 */ /* 0x000fe4000f8e0205 */
[----:B------:R-:W-:Y:S02]  /*13d0*/  UIMAD UR46, UR20, UR11, UR46 ;  /* 0x0000000b142e72a4 */ /* 0x000fe4000f8e022e */
[----:B------:R-:W-:Y:S01]  /*13e0*/  UIMAD UR48, UR4, UR14, UR10 ;  /* 0x0000000e043072a4 */ /* 0x000fe2000f8e020a */
[----:B------:R-:W-:Y:S02]  /*13f0*/  @!UP0 UMOV UR5, UR6 ;  /* 0x0000000600058c82 */ /* 0x000fe40008000000 */
[----:B------:R-:W-:-:S12]  /*1400*/  UIMAD UR46, UR5, UR20, UR46 ;  /* 0x00000014052e72a4 */ /* 0x000fd8000f8e022e */
.L_x_18:
[----:B------:R-:W-:-:S09]  /*1410*/  UISETP.NE.AND UP0, UPT, UR22, 0x1, UPT ;  /* 0x000000011600788c */ /* 0x000fd2000bf05270 */
[----:B------:R-:W-:Y:S05]  /*1420*/  BRA.U UP0, `(.L_x_19) ;  /* 0x0000000100407547 */ /* 0x000fea000b800000 */
[----:B------:R-:W2:Y:S01]  /*1430*/  LDCU.128 UR8, c[0x0][0xb10] ;  /* 0x00016200ff0877ac */ /* 0x000ea20008000c00 */
[----:B------:R-:W3:Y:S01]  /*1440*/  LDCU UR12, c[0x0][0xb0c] ;  /* 0x00016180ff0c77ac */ /* 0x000ee20008000800 */
[----:B------:R-:W4:Y:S01]  /*1450*/  LDCU UR13, c[0x0][0xb20] ;  /* 0x00016400ff0d77ac */ /* 0x000f220008000800 */
[----:B--2---:R-:W-:Y:S02]  /*1460*/  UIMAD.WIDE.U32 UR4, UR46, UR8, URZ ;  /* 0x000000082e0472a5 */ /* 0x004fe4000f8e00ff */
[----:B------:R-:W-:Y:S02]  /*1470*/  UIMAD.WIDE.U32 UR6, UR48, UR11, URZ ;  /* 0x0000000b300672a5 */ /* 0x000fe4000f8e00ff */
[----:B---3--:R-:W-:Y:S02]  /*1480*/  UISETP.NE.AND UP0, UPT, UR12, 0x1, UPT ;  /* 0x000000010c00788c */ /* 0x008fe4000bf05270 */
[----:B------:R-:W-:-:S03]  /*1490*/  USHF.R.U32.HI UR5, URZ, UR9, UR5 ;  /* 0x00000009ff057299 */ /* 0x000fc60008011605 */
[----:B------:R-:W-:Y:S01]  /*14a0*/  UMOV UR4, UR7 ;  /* 0x0000000700047c82 */ /* 0x000fe20008000000 */
[----:B------:R-:W-:Y:S02]  /*14b0*/  USEL UR5, UR46, UR5, !UP0 ;  /* 0x000000052e057287 */ /* 0x000fe4000c000000 */
[----:B------:R-:W-:Y:S02]  /*14c0*/  UISETP.NE.AND UP0, UPT, UR10, 0x1, UPT ;  /* 0x000000010a00788c */ /* 0x000fe4000bf05270 */
[----:B----4-:R-:W-:-:S04]  /*14d0*/  USHF.R.U32.HI UR4, URZ, UR13, UR4 ;  /* 0x0000000dff047299 */ /* 0x010fc80008011604 */
[----:B------:R-:W-:-:S04]  /*14e0*/  USEL UR4, UR48, UR4, !UP0 ;  /* 0x0000000430047287 */ /* 0x000fc8000c000000 */
[----:B------:R-:W-:Y:S02]  /*14f0*/  UIADD3 UR6, UPT, UPT, UR5, -UR4, URZ ;  /* 0x8000000405067290 */ /* 0x000fe4000fffe0ff */
[----:B------:R-:W-:Y:S02]  /*1500*/  UIADD3 UR4, UPT, UPT, -UR5, UR4, URZ ;  /* 0x0000000405047290 */ /* 0x000fe4000fffe1ff */
[----:B------:R-:W-:Y:S02]  /*1510*/  UIMAD UR48, UR6, UR10, UR48 ;  /* 0x0000000a063072a4 */ /* 0x000fe4000f8e0230 */
[----:B------:R-:W-:-:S12]  /*1520*/  UIMAD UR46, UR4, UR12, UR46 ;  /* 0x0000000c042e72a4 */ /* 0x000fd8000f8e022e */
.L_x_19:
[----:B------:R-:W-:Y:S01]  /*1530*/  UISETP.NE.AND UP0, UPT, UR18, 0x2, UPT ;  /* 0x000000021200788c */ /* 0x000fe2000bf05270 */
[----:B------:R-:W-:Y:S09]  /*1540*/  BRA.U !UP6, `(.L_x_20) ;  /* 0x000000010e0c7547 */ /* 0x000ff2000b800000 */
[----:B------:R-:W-:Y:S01]  /*1550*/  UCGABAR_WAIT ;  /* 0x0000000000007dc7 */ /* 0x000fe20008000000 */
[----:B------:R-:W-:Y:S01]  /*1560*/  CCTL.IVALL ;  /* 0x00000000ff00798f */ /* 0x000fe20002000000 */
[----:B------:R-:W-:Y:S05]  /*1570*/  BRA `(.L_x_21) ;  /* 0x0000000000047947 */ /* 0x000fea0003800000 */
.L_x_20:
[----:B------:R-:W-:Y:S06]  /*1580*/  BAR.SYNC.DEFER_BLOCKING 0x0 ;  /* 0x0000000000007b1d */ /* 0x000fec0000010000 */
.L_x_21:
[----:B------:R-:W-:Y:S05]  /*1590*/  BRA.U UP0, `(.L_x_22) ;  /* 0x0000001500b07547 */ /* 0x000fea000b800000 */
[----:B------:R-:W2:Y:S01]  /*15a0*/  LDCU UR6, c[0x0][0x38c] ;  /* 0x00007180ff0677ac */ /* 0x000ea20008000800 */
[----:B------:R-:W-:Y:S01]  /*15b0*/  PLOP3.LUT P2, PT, PT, PT, UP3, 0x80, 0x8 ;  /* 0x000000000008781c */ /* 0x000fe20003f4f038 */
[----:B------:R-:W-:Y:S01]  /*15c0*/  IMAD.MOV.U32 R12, RZ, RZ, 0x1 ;  /* 0x00000001ff0c7424 */ /* 0x000fe200078e00ff */
[----:B------:R-:W-:Y:S01]  /*15d0*/  ISETP.EQ.OR P3, PT, R0, RZ, P4 ;  /* 0x000000ff0000720c */ /* 0x000fe20002762670 */
[----:B------:R-:W-:Y:S01]  /*15e0*/  UISETP.NE.AND UP1, UPT, UR18, URZ, UPT ;  /* 0x000000ff1200728c */ /* 0x000fe2000bf25270 */
[----:B------:R-:W-:Y:S01]  /*15f0*/  PLOP3.LUT P2, PT, P2, PT, PT, 0x8, 0x80 ;  /* 0x000000000080781c */ /* 0x000fe2000174e170 */
[----:B------:R-:W-:Y:S01]  /*1600*/  USEL UR38, URZ, 0x1, UP5 ;  /* 0x00000001ff267887 */ /* 0x000fe2000a800000 */
[----:B------:R-:W-:Y:S01]  /*1610*/  CS2R R10, SRZ ;  /* 0x00000000000a7805 */ /* 0x000fe2000001ff00 */
[----:B------:R-:W-:Y:S01]  /*1620*/  IMAD.MOV.U32 R9, RZ, RZ, RZ ;  /* 0x000000ffff097224 */ /* 0x000fe200078e00ff */
[----:B------:R-:W3:Y:S01]  /*1630*/  LDCU UR62, c[0x0][0x370] ;  /* 0x00006e00ff3e77ac */ /* 0x000ee20008000800 */
[----:B------:R-:W-:Y:S01]  /*1640*/  IMAD.MOV.U32 R8, RZ, RZ, 0x1 ;  /* 0x00000001ff087424 */ /* 0x000fe200078e00ff */
[----:B------:R-:W4:Y:S01]  /*1650*/  LDCU.64 UR54, c[0x0][0x348] ;  /* 0x00006900ff3677ac */ /* 0x000f220008000a00 */
[----:B------:R-:W-:-:S02]  /*1660*/  USHF.R.U32.HI UR66, URZ, 0x6, UR29 ;  /* 0x00000006ff427899 */ /* 0x000fc4000801161d */
[----:B--2---:R-:W-:Y:S02]  /*1670*/  UIADD3 UR5, UPT, UPT, UR6, 0xff, URZ ;  /* 0x000000ff06057890 */ /* 0x004fe4000fffe0ff */
[----:B------:R-:W-:Y:S02]  /*1680*/  UIADD3 UR67, UPT, UPT, UR6, 0x1fe, URZ ;  /* 0x000001fe06437890 */ /* 0x000fe4000fffe0ff */
[----:B------:R-:W-:Y:S01]  /*1690*/  USHF.R.S32.HI UR4, URZ, 0x1f, UR5 ;  /* 0x0000001fff047899 */ /* 0x000fe20008011405 */
[----:B------:R-:W2:Y:S03]  /*16a0*/  LDCU UR61, c[0x0][0x374] ;  /* 0x00006e80ff3d77ac */ /* 0x000ea60008000800 */
[----:B------:R-:W-:Y:S02]  /*16b0*/  ULEA.HI UR4, UR4, UR5, URZ, 0x8 ;  /* 0x0000000504047291 */ /* 0x000fe4000f8f40ff */
[----:B------:R-:W-:-:S02]  /*16c0*/  USEL UR38, UR38, 0x2, UP1 ;  /* 0x0000000226267887 */ /* 0x000fc40008800000 */
[----:B------:R-:W-:Y:S02]  /*16d0*/  USHF.R.S32.HI UR64, URZ, 0x8, UR4 ;  /* 0x00000008ff407899 */ /* 0x000fe40008011404 */
[----:B------:R-:W-:Y:S02]  /*16e0*/  UIADD3 UR4, UPT, UPT, UR6, -0x1, URZ ;  /* 0xffffffff06047890 */ /* 0x000fe4000fffe0ff */
[----:B------:R-:W-:Y:S02]  /*16f0*/  UISETP.LT.U32.AND UP0, UPT, UR64, 0x2, UPT ;  /* 0x000000024000788c */ /* 0x000fe4000bf01070 */
[----:B------:R-:W-:Y:S02]  /*1700*/  UISETP.GE.U32.AND UP2, UPT, UR4, -0x1ff, UPT ;  /* 0xfffffe010400788c */ /* 0x000fe4000bf46070 */
[----:B------:R-:W-:Y:S01]  /*1710*/  USEL UR63, UR64, 0x2, UP0 ;  /* 0x00000002403f7887 */ /* 0x000fe20008000000 */
[----:B------:R-:W-:-:S03]  /*1720*/  UMOV UR23, URZ ;  /* 0x000000ff00177c82 */ /* 0x000fc60008000000 */
[----:B------:R-:W-:Y:S02]  /*1730*/  UIADD3 UR37, UPT, UPT, UR63, -0x1, URZ ;  /* 0xffffffff3f257890 */ /* 0x000fe4000fffe0ff */
[----:B------:R-:W-:-:S03]  /*1740*/  UIADD3 UR65, UPT, UPT, UR64, -UR63, URZ ;  /* 0x8000003f40417290 */ /* 0x000fc6000fffe0ff */
[----:B------:R-:W-:-:S04]  /*1750*/  @UP2 UIADD3 UR37, UPT, UPT, UR63, URZ, URZ ;  /* 0x000000ff3f252290 */ /* 0x000fc8000fffe0ff */
[----:B--234-:R-:W-:-:S12]  /*1760*/  UIADD3 UR37, UPT, UPT, UR37, 0x1, URZ ;  /* 0x0000000125257890 */ /* 0x01cfd8000fffe0ff */
.L_x_46:
[----:B------:R-:W-:Y:S01]  /*1770*/  UISETP.NE.AND UP0, UPT, UR39, URZ, UPT ;  /* 0x000000ff2700728c */ /* 0x000fe2000bf05270 */
[----:B------:R-:W2:Y:S08]  /*1780*/  S2UR UR39, SR_CgaCtaId ;  /* 0x00000000002779c3 */ /* 0x000eb00000008800 */
[----:B-1-3--:R-:W-:Y:S05]  /*1790*/  BRA.U UP0, `(.L_x_23) ;  /* 0x0000000100347547 */ /* 0x00afea000b800000 */
[----:B------:R-:W3:Y:S01]  /*17a0*/  S2R R0, SR_CgaCtaId ;  /* 0x0000000000007919 */ /* 0x000ee20000008800 */
[----:B------:R-:W-:Y:S02]  /*17b0*/  MOV R3, 0x400 ;  /* 0x0000040000037802 */ /* 0x000fe40000000f00 */
[----:B------:R-:W-:Y:S02]  /*17c0*/  SHF.L.U32 R2, R8, 0x1f, RZ ;  /* 0x0000001f08027819 */ /* 0x000fe400000006ff */
[----:B---3--:R-:W-:-:S05]  /*17d0*/  LEA R0, R0, R3, 0x18 ;  /* 0x0000000300007211 */ /* 0x008fca00078ec0ff */
[----:B------:R-:W-:-:S04]  /*17e0*/  IMAD R3, R9, 0x8, R0 ;  /* 0x0000000809037824 */ /* 0x000fc800078e0200 */
[----:B------:R-:W3:Y:S02]  /*17f0*/  SYNCS.PHASECHK.TRANS64.TRYWAIT P0, [R3+URZ+0xc0], R2 ;  /* 0x0000c002030075a7 */ /* 0x000ee400080011ff */
[----:B---3--:R-:W-:Y:S05]  /*1800*/  @!P0 BRA `(.L_x_24) ;  /* 0x0000006c008c8947 */ /* 0x008fea0003800000 */
.L_x_117:
[----:B------:R-:W-:Y:S01]  /*1810*/  VIADD R9, R9, 0x1 ;  /* 0x0000000109097836 */ /* 0x000fe20000000000 */
[----:B------:R3:W-:Y:S04]  /*1820*/  SYNCS.ARRIVE.TRANS64.A1T0 RZ, [R3+URZ+0xb0], RZ ;  /* 0x0000b0ff03ff79a7 */ /* 0x0007e800081000ff */
[----:B------:R-:W-:-:S04]  /*1830*/  ISETP.NE.AND P0, PT, R9, 0x2, PT ;  /* 0x000000020900780c */ /* 0x000fc80003f05270 */
[----:B------:R-:W-:Y:S02]  /*1840*/  SEL R9, R9, RZ, P0 ;  /* 0x000000ff09097207 */ /* 0x000fe40000000000 */
[----:B---3--:R-:W-:-:S04]  /*1850*/  SEL R3, RZ, 0x1, P0 ;  /* 0x00000001ff037807 */ /* 0x008fc80000000000 */
[----:B------:R-:W-:Y:S02]  /*1860*/  LOP3.LUT R8, R8, R3, RZ, 0x3c, !PT ;  /* 0x0000000308087212 */ /* 0x000fe400078e3cff */
.L_x_23:
[----:B------:R-:W-:Y:S01]  /*1870*/  UMOV UR21, 0x400 ;  /* 0x0000040000157882 */ /* 0x000fe20000000000 */
[----:B------:R-:W-:Y:S01]  /*1880*/  SHF.L.U32 R0, R12, 0x1f, RZ ;  /* 0x0000001f0c007819 */ /* 0x000fe200000006ff */
[----:B--2---:R-:W-:Y:S02]  /*1890*/  ULEA UR21, UR39, UR21, 0x18 ;  /* 0x0000001527157291 */ /* 0x004fe4000f8ec0ff */
[----:B------:R-:W-:Y:S02]  /*18a0*/  UISETP.GE.U32.AND UP0, UPT, UR67, 0x1ff, UPT ;  /* 0x000001ff4300788c */ /* 0x000fe4000bf06070 */
[----:B------:R-:W-:Y:S02]  /*18b0*/  ULEA UR4, UR23, UR21, 0x3 ;  /* 0x0000001517047291 */ /* 0x000fe4000f8e18ff */
[----:B------:R-:W-:Y:S02]  /*18c0*/  USHF.L.U32 UR59, UR46, 0x6, URZ ;  /* 0x000000062e3b7899 */ /* 0x000fe400080006ff */
[----:B------:R-:W-:Y:S01]  /*18d0*/  UIMAD UR27, UR48, 0x70, UR66 ;  /* 0x00000070301b78a4 */ /* 0x000fe2000f8e0242 */
[----:B------:R-:W-:-:S04]  /*18e0*/  UMOV UR13, URZ ;  /* 0x000000ff000d7c82 */ /* 0x000fc80008000000 */
[----:B------:R2:W3:Y:S01]  /*18f0*/  SYNCS.PHASECHK.TRANS64.TRYWAIT P1, [UR4+0x10], R0 ;  /* 0x00001000ff0075a7 */ /* 0x0004e20008021104 */
[----:B------:R-:W-:Y:S06]  /*1900*/  BRA.U !UP0, `(.L_x_25) ;  /* 0x0000000508587547 */ /* 0x000fec000b800000 */
[----:B------:R-:W-:Y:S01]  /*1910*/  UMOV UR22, URZ ;  /* 0x000000ff00167c82 */ /* 0x000fe20008000000 */
[----:B------:R-:W-:-:S05]  /*1920*/  UMOV UR6, UR23 ;  /* 0x0000001700067c82 */ /* 0x000fca0008000000 */
.L_x_33:
[----:B------:R-:W-:Y:S01]  /*1930*/  ULEA UR57, UR6, UR21, 0x3 ;  /* 0x0000001506397291 */ /* 0x000fe2000f8e18ff */
[----:B---3--:R-:W-:Y:S01]  /*1940*/  @!P4 MOV R2, 0x16000 ;  /* 0x000160000002c802 */ /* 0x008fe20000000f00 */
[----:B-123--:R-:W-:Y:S10]  /*1950*/  @P1 BRA `(.L_x_26) ;  /* 0x00000000000c1947 */ /* 0x00eff40003800000 */
[----:B------:R-:W-:-:S04]  /*1960*/  SHF.L.U32 R3, R12, 0x1f, RZ ;  /* 0x0000001f0c037819 */ /* 0x000fc800000006ff */
[----:B------:R-:W3:Y:S02]  /*1970*/  SYNCS.PHASECHK.TRANS64.TRYWAIT P0, [UR57+0x10], R3 ;  /* 0x00001003ff0075a7 */ /* 0x000ee40008001139 */
[----:B---3--:R-:W-:Y:S05]  /*1980*/  @!P0 BRA `(.L_x_27) ;  /* 0x0000006c00408947 */ /* 0x008fea0003800000 */
.L_x_26:
[----:B------:R3:W-:Y:S01]  /*1990*/  @!P4 SYNCS.ARRIVE.TRANS64 RZ, [UR57], R2 ;  /* 0x00000002ffffc9a7 */ /* 0x0007e20008000039 */
[----:B------:R-:W-:-:S04]  /*19a0*/  ULOP3.LUT UR4, UR38, 0x2, URZ, 0xfc, !UPT ;  /* 0x0000000226047892 */ /* 0x000fc8000f8efcff */
[----:B------:R-:W-:-:S09]  /*19b0*/  UISETP.NE.AND UP0, UPT, UR4, 0x2, UPT ;  /* 0x000000020400788c */ /* 0x000fd2000bf05270 */
[----:B------:R-:W-:Y:S05]  /*19c0*/  BRA.U UP0, `(.L_x_28) ;  /* 0x0000000100047547 */ /* 0x000fea000b800000 */
[----:B-1----:R-:W-:Y:S05]  /*19d0*/  BPT.TRAP 0x1 ;  /* 0x000000040000795c */ /* 0x002fea0000300000 */
.L_x_28:
[----:B------:R-:W-:Y:S04]  /*19e0*/  BSSY.RECONVERGENT B0, `(.L_x_29) ;  /* 0x0000003000007945 */ /* 0x000fe80003800200 */
[----:B------:R-:W-:Y:S05]  /*19f0*/  @P3 BRA `(.L_x_30) ;  /* 0x0000000000043947 */ /* 0x000fea0003800000 */
[----:B-1----:R-:W-:Y:S05]  /*1a00*/  BPT.TRAP 0x1 ;  /* 0x000000040000795c */ /* 0x002fea0000300000 */
.L_x_30:
[----:B-1----:R-:W-:Y:S05]  /*1a10*/  BSYNC.RECONVERGENT B0 ;  /* 0x0000000000007941 */ /* 0x002fea0003800200 */
.L_x_29:
[----:B------:R-:W-:Y:S01]  /*1a20*/  UIADD3 UR4, UPT, UPT, UR6, 0x1, URZ ;  /* 0x0000000106047890 */ /* 0x000fe2000fffe0ff */
[----:B------:R-:W-:Y:S01]  /*1a30*/  BSSY.RECONVERGENT B0, `(.L_x_31) ;  /* 0x000003e000007945 */ /* 0x000fe20003800200 */
[----:B------:R-:W-:Y:S02]  /*1a40*/  ELECT P0, URZ, PT ;  /* 0x0000000000ff782f */ /* 0x000fe40003800000 */
[----:B------:R-:W-:-:S04]  /*1a50*/  UISETP.NE.AND UP0, UPT, UR4, 0x2, UPT ;  /* 0x000000020400788c */ /* 0x000fc8000bf05270 */
[----:B------:R-:W-:Y:S02]  /*1a60*/  USEL UR5, URZ, 0x1, UP0 ;  /* 0x00000001ff057887 */ /* 0x000fe40008000000 */
[----:B------:R-:W-:-:S04]  /*1a70*/  USEL UR23, UR4, URZ, UP0 ;  /* 0x000000ff04177287 */ /* 0x000fc80008000000 */
[----:B------:R-:W-:Y:S01]  /*1a80*/  ULEA UR4, UR23, UR21, 0x3 ;  /* 0x0000001517047291 */ /* 0x000fe2000f8e18ff */
[----:B------:R-:W-:-:S04]  /*1a90*/  LOP3.LUT R12, R12, UR5, RZ, 0x3c, !PT ;  /* 0x000000050c0c7c12 */ /* 0x000fc8000f8e3cff */
[----:B--2---:R-:W-:-:S04]  /*1aa0*/  SHF.L.U32 R0, R12, 0x1f, RZ ;  /* 0x0000001f0c007819 */ /* 0x004fc800000006ff */
[----:B------:R1:W2:Y:S01]  /*1ab0*/  SYNCS.PHASECHK.TRANS64.TRYWAIT P1, [UR4+0x10], R0 ;  /* 0x00001000ff0075a7 */ /* 0x0002a20008021104 */
[----:B------:R-:W-:Y:S05]  /*1ac0*/  @!P0 BRA `(.L_x_32) ;  /* 0x0000000000d08947 */ /* 0x000fea0003800000 */
[----:B------:R-:W-:Y:S02]  /*1ad0*/  ULEA UR32, UR6, UR21, 0xf ;  /* 0x0000001506207291 */ /* 0x000fe4000f8e78ff */
[----:B------:R-:W-:Y:S02]  /*1ae0*/  UIADD3 UR4, UP1, UPT, UR54, 0x80, URZ ;  /* 0x0000008036047890 */ /* 0x000fe4000ff3e0ff */
[----:B------:R-:W-:Y:S02]  /*1af0*/  UIMAD UR7, UR6, 0x7000, UR29 ;  /* 0x00007000060778a4 */ /* 0x000fe4000f8e021d */
[----:B------:R-:W-:Y:S02]  /*1b00*/  USHF.L.U32 UR58, UR22, 0x8, URZ ;  /* 0x00000008163a7899 */ /* 0x000fe400080006ff */
[----:B------:R-:W-:Y:S02]  /*1b10*/  UIADD3 UR14, UP0, UPT, UR54, 0x180, URZ ;  /* 0x00000180360e7890 */ /* 0x000fe4000ff1e0ff */
[----:B------:R-:W-:-:S02]  /*1b20*/  UIADD3.X UR5, UPT, UPT, URZ, UR55, URZ, UP1, !UPT ;  /* 0x00000037ff057290 */ /* 0x000fc40008ffe4ff */
[----:B------:R-:W-:Y:S02]  /*1b30*/  ULEA UR7, UR7, UR21, 0x1 ;  /* 0x0000001507077291 */ /* 0x000fe4000f8e08ff */
[----:B------:R-:W-:Y:S02]  /*1b40*/  UIADD3 UR56, UPT, UPT, UR32, 0x7300, URZ ;  /* 0x0000730020387890 */ /* 0x000fe4000fffe0ff */
[----:B------:R-:W-:Y:S02]  /*1b50*/  UIADD3 UR50, UPT, UPT, UR58, 0x40, URZ ;  /* 0x000000403a327890 */ /* 0x000fe4000fffe0ff */
[----:B------:R-:W-:Y:S02]  /*1b60*/  UIADD3 UR48, UPT, UPT, UR32, 0x9300, URZ ;  /* 0x0000930020307890 */ /* 0x000fe4000fffe0ff */
[----:B------:R-:W-:Y:S02]  /*1b70*/  UIADD3 UR42, UPT, UPT, UR58, 0x80, URZ ;  /* 0x000000803a2a7890 */ /* 0x000fe4000fffe0ff */
[----:B------:R-:W-:-:S02]  /*1b80*/  UIADD3 UR40, UPT, UPT, UR32, 0xb300, URZ ;  /* 0x0000b30020287890 */ /* 0x000fc4000fffe0ff */
[----:B------:R-:W-:Y:S02]  /*1b90*/  UIADD3 UR34, UPT, UPT, UR58, 0xc0, URZ ;  /* 0x000000c03a227890 */ /* 0x000fe4000fffe0ff */
[----:B------:R-:W-:Y:S02]  /*1ba0*/  UIADD3 UR32, UPT, UPT, UR32, 0xd300, URZ ;  /* 0x0000d30020207890 */ /* 0x000fe4000fffe0ff */
[----:B------:R-:W-:Y:S02]  /*1bb0*/  UIADD3.X UR15, UPT, UPT, URZ, UR55, URZ, UP0, !UPT ;  /* 0x00000037ff0f7290 */ /* 0x000fe400087fe4ff */
[----:B------:R-:W-:Y:S02]  /*1bc0*/  UIADD3 UR24, UPT, UPT, UR7, 0x17300, URZ ;  /* 0x0001730007187890 */ /* 0x000fe4000fffe0ff */
[----:B------:R-:W-:Y:S01]  /*1bd0*/  UIADD3 UR8, UPT, UPT, UR7, 0x1ab00, URZ ;  /* 0x0001ab0007087890 */ /* 0x000fe2000fffe0ff */
[----:B------:R-:W-:Y:S01]  /*1be0*/  UMOV UR30, 0x0 ;  /* 0x00000000001e7882 */ /* 0x000fe20000000000 */
[----:B------:R-:W-:Y:S01]  /*1bf0*/  UMOV UR31, 0x10000000 ;  /* 0x10000000001f7882 */ /* 0x000fe20000000000 */
[----:B------:R-:W-:Y:S01]  /*1c00*/  UMOV UR49, UR57 ;  /* 0x0000003900317c82 */ /* 0x000fe20008000000 */
[----:B------:R-:W-:Y:S01]  /*1c10*/  UMOV UR51, UR59 ;  /* 0x0000003b00337c82 */ /* 0x000fe20008000000 */
[----:B------:R-:W-:Y:S01]  /*1c20*/  UMOV UR52, UR60 ;  /* 0x0000003c00347c82 */ /* 0x000fe20008000000 */
[----:B------:R-:W-:Y:S01]  /*1c30*/  UMOV UR41, UR57 ;  /* 0x0000003900297c82 */ /* 0x000fe20008000000 */
[----:B------:R-:W-:Y:S01]  /*1c40*/  UMOV UR43, UR59 ;  /* 0x0000003b002b7c82 */ /* 0x000fe20008000000 */
[----:B------:R-:W-:Y:S01]  /*1c50*/  UMOV UR44, UR60 ;  /* 0x0000003c002c7c82 */ /* 0x000fe20008000000 */
[----:B------:R-:W-:Y:S01]  /*1c60*/  UTMALDG.3D [UR56], [UR4], desc[UR30] ;  /* 0x00001e38040075b4 */ /* 0x000fe20008011000 */
[----:B------:R-:W-:Y:S01]  /*1c70*/  UMOV UR33, UR57 ;  /* 0x0000003900217c82 */ /* 0x000fe20008000000 */
[----:B------:R-:W-:Y:S01]  /*1c80*/  UMOV UR35, UR59 ;  /* 0x0000003b00237c82 */ /* 0x000fe20008000000 */
[----:B------:R-:W-:Y:S01]  /*1c90*/  UMOV UR36, UR60 ;  /* 0x0000003c00247c82 */ /* 0x000fe20008000000 */
[----:B------:R-:W-:Y:S01]  /*1ca0*/  UMOV UR13, 0x30000 ;  /* 0x00030000000d7882 */ /* 0x000fe20000000000 */
[----:B------:R-:W-:Y:S01]  /*1cb0*/  UMOV UR25, UR57 ;  /* 0x0000003900197c82 */ /* 0x000fe20008000000 */
[----:B------:R-:W-:Y:S01]  /*1cc0*/  UMOV UR28, UR60 ;  /* 0x0000003c001c7c82 */ /* 0x000fe20008000000 */
[----:B------:R-:W-:Y:S01]  /*1cd0*/  UMOV UR26, UR58 ;  /* 0x0000003a001a7c82 */ /* 0x000fe20008000000 */
[----:B------:R-:W-:Y:S01]  /*1ce0*/  UTMALDG.3D [UR48], [UR4], desc[UR30] ;  /* 0x00001e30040075b4 */ /* 0x000fe20008011000 */
[----:B------:R-:W-:Y:S01]  /*1cf0*/  UMOV UR9, UR57 ;  /* 0x0000003900097c82 */ /* 0x000fe20008000000 */
[----:B------:R-:W-:Y:S01]  /*1d00*/  UMOV UR11, UR27 ;  /* 0x0000001b000b7c82 */ /* 0x000fe20008000000 */
[----:B------:R-:W-:Y:S01]  /*1d10*/  UMOV UR12, UR60 ;  /* 0x0000003c000c7c82 */ /* 0x000fe20008000000 */
[----:B------:R-:W-:Y:S01]  /*1d20*/  UMOV UR10, UR50 ;  /* 0x00000032000a7c82 */ /* 0x000fe20008000000 */
[----:B------:R-:W-:Y:S01]  /*1d30*/  UIADD3 UR16, UPT, UPT, UR7, 0x1e300, URZ ;  /* 0x0001e30007107890 */ /* 0x000fe2000fffe0ff */
[----:B------:R-:W-:Y:S01]  /*1d40*/  UMOV UR17, UR57 ;  /* 0x0000003900117c82 */ /* 0x000fe20008000000 */
[----:B------:R-:W-:Y:S01]  /*1d50*/  UTMALDG.3D [UR40], [UR4], desc[UR30] ;  /* 0x00001e28040075b4 */ /* 0x000fe20008011000 */
[----:B------:R-:W-:Y:S01]  /*1d60*/  UMOV UR19, UR27 ;  /* 0x0000001b00137c82 */ /* 0x000fe20008000000 */
[----:B------:R-:W-:Y:S01]  /*1d70*/  UMOV UR20, UR60 ;  /* 0x0000003c00147c82 */ /* 0x000fe20008000000 */
[----:B------:R-:W-:Y:S01]  /*1d80*/  UMOV UR18, UR42 ;  /* 0x0000002a00127c82 */ /* 0x000fe20008000000 */
[----:B------:R-:W-:Y:S01]  /*1d90*/  UTMALDG.3D [UR32], [UR4], desc[UR30] ;  /* 0x00001e20040075b4 */ /* 0x000fe20008011000 */
[----:B------:R-:W-:Y:S01]  /*1da0*/  UTMALDG.3D.MULTICAST [UR24], [UR14], UR13, desc[UR30] ;  /* 0x00001e180e0073b4 */ /* 0x000fe2000801180d */
[----:B------:R4:W-:Y:S01]  /*1db0*/  UTMALDG.3D.MULTICAST [UR8], [UR14], UR13, desc[UR30] ;  /* 0x00001e080e0073b4 */ /* 0x0009e2000801180d */
[----:B------:R1:W-:Y:S01]  /*1dc0*/  UTMALDG.3D.MULTICAST [UR16], [UR14], UR13, desc[UR30] ;  /* 0x00001e100e0073b4 */ /* 0x0003e2000801180d */
[----:B----4-:R-:W-:Y:S01]  /*1dd0*/  UIADD3 UR8, UPT, UPT, UR7, 0x21b00, URZ ;  /* 0x00021b0007087890 */ /* 0x010fe2000fffe0ff */
[----:B------:R-:W-:-:S08]  /*1de0*/  UMOV UR10, UR34 ;  /* 0x00000022000a7c82 */ /* 0x000fd00008000000 */
[----:B------:R1:W-:Y:S02]  /*1df0*/  UTMALDG.3D.MULTICAST [UR8], [UR14], UR13, desc[UR30] ;  /* 0x00001e080e0073b4 */ /* 0x0003e4000801180d */
[----:B-1----:R-:W-:Y:S01]  /*1e00*/  NOP ;  /* 0x0000000000007918 */ /* 0x002fe20000000000 */
.L_x_32:
[----:B------:R-:W-:Y:S05]  /*1e10*/  BSYNC.RECONVERGENT B0 ;  /* 0x0000000000007941 */ /* 0x000fea0003800200 */
.L_x_31:
[----:B------:R-:W-:Y:S01]  /*1e20*/  UIADD3 UR22, UPT, UPT, UR22, 0x1, URZ ;  /* 0x0000000116167890 */ /* 0x000fe2000fffe0ff */
[----:B------:R-:W-:Y:S01]  /*1e30*/  UMOV UR6, UR23 ;  /* 0x0000001700067c82 */ /* 0x000fe20008000000 */
[----:B------:R-:W-:Y:S02]  /*1e40*/  UMOV UR13, UR37 ;  /* 0x00000025000d7c82 */ /* 0x000fe40008000000 */
[----:B------:R-:W-:-:S09]  /*1e50*/  UISETP.NE.AND UP0, UPT, UR22, UR37, UPT ;  /* 0x000000251600728c */ /* 0x000fd2000bf05270 */
[----:B------:R-:W-:Y:S05]  /*1e60*/  BRA.U UP0, `(.L_x_33) ;  /* 0xfffffff900b07547 */ /* 0x000fea000b83ffff */
.L_x_25:
[----:B------:R-:W-:Y:S01]  /*1e70*/  ULEA UR4, UR23, UR21, 0x3 ;  /* 0x0000001517047291 */ /* 0x000fe2000f8e18ff */
[----:B-12---:R-:W-:Y:S01]  /*1e80*/  SHF.L.U32 R0, R12, 0x1f, RZ ;  /* 0x0000001f0c007819 */ /* 0x006fe200000006ff */
[----:B------:R-:W-:Y:S01]  /*1e90*/  @!P2 SYNCS.ARRIVE.TRANS64.A1T0 RZ, [UR21+0x48], RZ ;  /* 0x000048ffffffa9a7 */ /* 0x000fe20008100015 */
[----:B------:R-:W-:-:S06]  /*1ea0*/  UISETP.GT.AND UP0, UPT, UR64, UR63, UPT ;  /* 0x0000003f4000728c */ /* 0x000fcc000bf04270 */
[----:B---3--:R1:W2:Y:S03]  /*1eb0*/  SYNCS.PHASECHK.TRANS64.TRYWAIT P1, [UR4+0x10], R0 ;  /* 0x00001000ff0075a7 */ /* 0x0082a60008021104 */
[----:B------:R-:W-:Y:S05]  /*1ec0*/  BRA.U !UP0, `(.L_x_34) ;  /* 0x0000000508547547 */ /* 0x000fea000b800000 */
[----:B------:R-:W-:Y:S01]  /*1ed0*/  UIADD3 UR22, UPT, UPT, UR65, UR13, URZ ;  /* 0x0000000d41167290 */ /* 0x000fe2000fffe0ff */
[----:B------:R-:W-:-:S11]  /*1ee0*/  UMOV UR6, UR23 ;  /* 0x0000001700067c82 */ /* 0x000fd60008000000 */
.L_x_42:
[----:B------:R-:W-:Y:S01]  /*1ef0*/  ULEA UR57, UR6, UR21, 0x3 ;  /* 0x0000001506397291 */ /* 0x000fe2000f8e18ff */
[----:B--2---:R-:W-:Y:S01]  /*1f00*/  @!P4 MOV R2, 0x16000 ;  /* 0x000160000002c802 */ /* 0x004fe20000000f00 */
[----:B--23--:R-:W-:Y:S10]  /*1f10*/  @P1 BRA `(.L_x_35) ;  /* 0x00000000000c1947 */ /* 0x00cff40003800000 */
[----:B------:R-:W-:-:S04]  /*1f20*/  SHF.L.U32 R3, R12, 0x1f, RZ ;  /* 0x0000001f0c037819 */ /* 0x000fc800000006ff */
[----:B------:R-:W2:Y:S02]  /*1f30*/  SYNCS.PHASECHK.TRANS64.TRYWAIT P0, [UR57+0x10], R3 ;  /* 0x00001003ff0075a7 */ /* 0x000ea40008001139 */
[----:B--2---:R-:W-:Y:S05]  /*1f40*/  @!P0 BRA `(.L_x_36) ;  /* 0x0000006400e88947 */ /* 0x004fea0003800000 */
.L_x_35:
[----:B------:R2:W-:Y:S01]  /*1f50*/  @!P4 SYNCS.ARRIVE.TRANS64 RZ, [UR57], R2 ;  /* 0x00000002ffffc9a7 */ /* 0x0005e20008000039 */
[----:B------:R-:W-:-:S04]  /*1f60*/  ULOP3.LUT UR4, UR38, 0x2, URZ, 0xfc, !UPT ;  /* 0x0000000226047892 */ /* 0x000fc8000f8efcff */
[----:B------:R-:W-:-:S09]  /*1f70*/  UISETP.NE.AND UP0, UPT, UR4, 0x2, UPT ;  /* 0x000000020400788c */ /* 0x000fd2000bf05270 */
[----:B------:R-:W-:Y:S05]  /*1f80*/  BRA.U UP0, `(.L_x_37) ;  /* 0x0000000100047547 */ /* 0x000fea000b800000 */
[----:B------:R-:W-:Y:S05]  /*1f90*/  BPT.TRAP 0x1 ;  /* 0x000000040000795c */ /* 0x000fea0000300000 */
.L_x_37:
[----:B------:R-:W-:Y:S04]  /*1fa0*/  BSSY.RECONVERGENT B0, `(.L_x_38) ;  /* 0x0000003000007945 */ /* 0x000fe80003800200 */
[----:B------:R-:W-:Y:S05]  /*1fb0*/  @P3 BRA `(.L_x_39) ;  /* 0x0000000000043947 */ /* 0x000fea0003800000 */
[----:B------:R-:W-:Y:S05]  /*1fc0*/  BPT.TRAP 0x1 ;  /* 0x000000040000795c */ /* 0x000fea0000300000 */
.L_x_39:
[----:B------:R-:W-:Y:S05]  /*1fd0*/  BSYNC.RECONVERGENT B0 ;  /* 0x0000000000007941 */ /* 0x000fea0003800200 */
.L_x_38:
        /* <DEDUP_REMOVED lines=8> */
[----:B-1----:R-:W-:-:S04]  /*2060*/  SHF.L.U32 R0, R12, 0x1f, RZ ;  /* 0x0000001f0c007819 */ /* 0x002fc800000006ff */
[----:B------:R1:W3:Y:S01]  /*2070*/  SYNCS.PHASECHK.TRANS64.TRYWAIT P1, [UR4+0x10], R0 ;  /* 0x00001000ff0075a7 */ /* 0x0002e20008021104 */
        /* <DEDUP_REMOVED lines=53> */
.L_x_41:
[----:B------:R-:W-:Y:S05]  /*23d0*/  BSYNC.RECONVERGENT B0 ;  /* 0x0000000000007941 */ /* 0x000fea0003800200 */
.L_x_40:
[----:B------:R-:W-:Y:S01]  /*23e0*/  UIADD3 UR13, UPT, UPT, UR13, 0x1, URZ ;  /* 0x000000010d0d7890 */ /* 0x000fe2000fffe0ff */
[----:B------:R-:W-:-:S03]  /*23f0*/  UMOV UR6, UR23 ;  /* 0x0000001700067c82 */ /* 0x000fc60008000000 */
[----:B------:R-:W-:-:S09]  /*2400*/  UISETP.NE.AND UP0, UPT, UR13, UR22, UPT ;  /* 0x000000160d00728c */ /* 0x000fd2000bf05270 */
[----:B------:R-:W-:Y:S05]  /*2410*/  BRA.U UP0, `(.L_x_42) ;  /* 0xfffffff900b47547 */ /* 0x000fea000b83ffff */
.L_x_34:
[C---:B------:R-:W-:Y:S01]  /*2420*/  LEA R3, R11.reuse, UR21, 0x3 ;  /* 0x000000150b037c11 */ /* 0x040fe2000f8e18ff */
[----:B------:R-:W-:Y:S01]  /*2430*/  NOP ;  /* 0x0000000000007918 */ /* 0x000fe20000000000 */
[----:B-1----:R-:W-:Y:S02]  /*2440*/  SHF.L.U32 R0, R10, 0x1f, RZ ;  /* 0x0000001f0a007819 */ /* 0x002fe400000006ff */
[----:B------:R-:W-:Y:S02]  /*2450*/  LEA R5, R11, UR21, 0x4 ;  /* 0x000000150b057c11 */ /* 0x000fe4000f8e20ff */
[----:B------:R-:W1:Y:S02]  /*2460*/  SYNCS.PHASECHK.TRANS64.TRYWAIT P0, [R3+URZ+0x50], R0 ;  /* 0x00005000030075a7 */ /* 0x000e6400080011ff */
[----:B-1----:R-:W-:Y:S05]  /*2470*/  @!P0 BRA `(.L_x_43) ;  /* 0x0000006000b48947 */ /* 0x002fea0003800000 */
.L_x_120:
[----:B------:R-:W4:Y:S01]  /*2480*/  LDS.128 R4, [R5+0xe0] ;  /* 0x0000e00005047984 */ /* 0x000f220000000c00 */
[----:B------:R-:W-:Y:S01]  /*2490*/  UISETP.GE.AND UP0, UPT, UR45, 0x1, UPT ;  /* 0x000000012d00788c */ /* 0x000fe2000bf06270 */
[----:B------:R-:W-:Y:S01]  /*24a0*/  @!PT LDS RZ, [RZ] ;  /* 0x00000000fffff984 */ /* 0x000fe20000000800 */
[----:B------:R-:W-:Y:S01]  /*24b0*/  @!PT LDS RZ, [RZ] ;  /* 0x00000000fffff984 */ /* 0x000fe20000000800 */
[----:B------:R-:W-:Y:S01]  /*24c0*/  @!PT LDS RZ, [RZ] ;  /* 0x00000000fffff984 */ /* 0x000fe20000000800 */
[----:B------:R-:W-:Y:S01]  /*24d0*/  @!PT LDS RZ, [RZ] ;  /* 0x00000000fffff984 */ /* 0x000fe20000000800 */
[----:B------:R1:W-:Y:S06]  /*24e0*/  MEMBAR.ALL.CTA ;  /* 0x0000000000007992 */ /* 0x0003ec0000008000 */
[----:B-1----:R-:W1:Y:S01]  /*24f0*/  FENCE.VIEW.ASYNC.S ;  /* 0x00000000000073c6 */ /* 0x002e620000000000 */
[----:B----4-:R-:W-:-:S13]  /*2500*/  LOP3.LUT P0, RZ, R6, 0x1, RZ, 0xc0, !PT ;  /* 0x0000000106ff7812 */ /* 0x010fda000780c0ff */
[----:B-1----:R-:W-:Y:S01]  /*2510*/  VOTEU.ANY UP1, P0 ;  /* 0x0000000000ff7886 */ /* 0x002fe20000020100 */
[----:B------:R-:W-:-:S13]  /*2520*/  PLOP3.LUT P0, PT, PT, PT, UP1, 0x80, 0x8 ;  /* 0x000000000008781c */ /* 0x000fda0003f0f018 */
[----:B------:R-:W-:Y:S02]  /*2530*/  @P0 LOP3.LUT R0, R5, 0xffff, RZ, 0xc0, !PT ;  /* 0x0000ffff05000812 */ /* 0x000fe400078ec0ff */
[----:B--2---:R-:W-:Y:S02]  /*2540*/  @P0 MOV R2, R4 ;  /* 0x0000000400020202 */ /* 0x004fe40000000f00 */
[----:B------:R-:W-:Y:S01]  /*2550*/  @P0 R2UR UR5, R0 ;  /* 0x00000000000502ca */ /* 0x000fe200000e0000 */
[----:B------:R-:W-:Y:S01]  /*2560*/  VIADD R0, R3, 0x60 ;  /* 0x0000006003007836 */ /* 0x000fe20000000000 */
[----:B------:R-:W-:Y:S02]  /*2570*/  @P0 SHF.R.U32.HI R4, RZ, 0x10, R5 ;  /* 0x00000010ff040819 */ /* 0x000fe40000011605 */
[----:B------:R-:W-:Y:S02]  /*2580*/  @P0 R2UR UR6, R2 ;  /* 0x00000000020602ca */ /* 0x000fe400000e0000 */
[----:B------:R-:W-:-:S02]  /*2590*/  PRMT R0, RZ, 0x654, R0 ;  /* 0x00000654ff007816 */ /* 0x000fc40000000000 */
[----:B------:R-:W-:Y:S02]  /*25a0*/  @P0 R2UR UR4, R4 ;  /* 0x00000000040402ca */ /* 0x000fe400000e0000 */
[----:B------:R1:W-:Y:S03]  /*25b0*/  SYNCS.ARRIVE.TRANS64.RED.A1T0 RZ, [R0+URZ], RZ ;  /* 0x000000ff00ff79a7 */ /* 0x0003e600081004ff */
[----:B------:R-:W-:-:S04]  /*25c0*/  @UP1 UMOV UR47, UR5 ;  /* 0x00000005002f1c82 */ /* 0x000fc80008000000 */
[----:B------:R-:W-:-:S04]  /*25d0*/  @UP1 UMOV UR53, UR6 ;  /* 0x0000000600351c82 */ /* 0x000fc80008000000 */
[----:B------:R-:W-:Y:S01]  /*25e0*/  @UP1 UMOV UR60, UR4 ;  /* 0x00000004003c1c82 */ /* 0x000fe20008000000 */
[----:B------:R-:W-:Y:S05]  /*25f0*/  BRA.U !UP0, `(.L_x_44) ;  /* 0x0000000108d47547 */ /* 0x000fea000b800000 */
[----:B------:R-:W2:Y:S01]  /*2600*/  LDCU.128 UR12, c[0x0][0xb10] ;  /* 0x00016200ff0c77ac */ /* 0x000ea20008000c00 */
[----:B------:R-:W4:Y:S01]  /*2610*/  LDCU UR22, c[0x0][0xb20] ;  /* 0x00016400ff1677ac */ /* 0x000f220008000800 */
[----:B------:R-:W3:Y:S01]  /*2620*/  LDCU UR20, c[0x0][0xb0c] ;  /* 0x00016180ff1477ac */ /* 0x000ee20008000800 */
[----:B------:R-:W1:Y:S01]  /*2630*/  LDCU.64 UR8, c[0x0][0xb28] ;  /* 0x00016500ff0877ac */ /* 0x000e620008000a00 */
[----:B------:R-:W-:Y:S02]  /*2640*/  UISETP.NE.AND UP3, UPT, UR45, 0x1, UPT ;  /* 0x000000012d00788c */ /* 0x000fe4000bf65270 */
[----:B--2---:R-:W-:Y:S02]  /*2650*/  UIMAD.WIDE.U32 UR6, UR61, UR15, URZ ;  /* 0x0000000f3d0672a5 */ /* 0x004fe4000f8e00ff */
[----:B------:R-:W-:Y:S02]  /*2660*/  UIMAD.WIDE.U32 UR4, UR62, UR12, URZ ;  /* 0x0000000c3e0472a5 */ /* 0x000fe4000f8e00ff */
[----:B------:R-:W-:-:S02]  /*2670*/  UISETP.NE.AND UP0, UPT, UR14, 0x1, UPT ;  /* 0x000000010e00788c */ /* 0x000fc4000bf05270 */
[----:B------:R-:W-:Y:S01]  /*2680*/  UIMAD.WIDE.U32 UR18, UR47, UR15, URZ ;  /* 0x0000000f2f1272a5 */ /* 0x000fe2000f8e00ff */
[----:B------:R-:W-:Y:S02]  /*2690*/  UMOV UR6, UR7 ;  /* 0x0000000700067c82 */ /* 0x000fe40008000000 */
[----:B------:R-:W-:Y:S01]  /*26a0*/  UMOV UR4, UR5 ;  /* 0x0000000500047c82 */ /* 0x000fe20008000000 */
[----:B----4-:R-:W-:Y:S02]  /*26b0*/  USHF.R.U32.HI UR6, URZ, UR22, UR6 ;  /* 0x00000016ff067299 */ /* 0x010fe40008011606 */
[----:B---3--:R-:W-:Y:S02]  /*26c0*/  UISETP.NE.AND UP2, UPT, UR20, 0x1, UPT ;  /* 0x000000011400788c */ /* 0x008fe4000bf45270 */
[----:B------:R-:W-:Y:S02]  /*26d0*/  USHF.R.U32.HI UR4, URZ, UR13, UR4 ;  /* 0x0000000dff047299 */ /* 0x000fe40008011604 */
[----:B------:R-:W-:-:S02]  /*26e0*/  USEL UR5, UR61, UR6, !UP0 ;  /* 0x000000063d057287 */ /* 0x000fc4000c000000 */
[----:B------:R-:W-:Y:S02]  /*26f0*/  USEL UR6, UR62, UR4, !UP2 ;  /* 0x000000043e067287 */ /* 0x000fe4000d000000 */
[----:B-1----:R-:W-:Y:S01]  /*2700*/  UIMAD.WIDE.U32 UR10, UR5, UR8, URZ ;  /* 0x00000008050a72a5 */ /* 0x002fe2000f8e00ff */
[----:B------:R-:W-:Y:S01]  /*2710*/  UMOV UR4, UR19 ;  /* 0x0000001300047c82 */ /* 0x000fe20008000000 */
[----:B------:R-:W-:Y:S02]  /*2720*/  UIMAD.WIDE.U32 UR16, UR53, UR12, URZ ;  /* 0x0000000c351072a5 */ /* 0x000fe4000f8e00ff */
[----:B------:R-:W-:-:S03]  /*2730*/  UIMAD.WIDE.U32 UR18, UR6, UR8, URZ ;  /* 0x00000008061272a5 */ /* 0x000fc6000f8e00ff */
[----:B------:R-:W-:Y:S01]  /*2740*/  UMOV UR10, UR11 ;  /* 0x0000000b000a7c82 */ /* 0x000fe20008000000 */
[----:B------:R-:W-:Y:S02]  /*2750*/  USHF.R.U32.HI UR4, URZ, UR22, UR4 ;  /* 0x00000016ff047299 */ /* 0x000fe40008011604 */
[----:B------:R-:W-:Y:S01]  /*2760*/  @UP3 USHF.R.U32.HI UR5, URZ, UR9, UR10 ;  /* 0x00000009ff053299 */ /* 0x000fe2000801160a */
[----:B------:R-:W-:Y:S01]  /*2770*/  UMOV UR16, UR17 ;  /* 0x0000001100107c82 */ /* 0x000fe20008000000 */
[----:B------:R-:W-:Y:S01]  /*2780*/  UMOV UR18, UR19 ;  /* 0x0000001300127c82 */ /* 0x000fe20008000000 */
[----:B------:R-:W-:Y:S02]  /*2790*/  USHF.R.U32.HI UR13, URZ, UR13, UR16 ;  /* 0x0000000dff0d7299 */ /* 0x000fe40008011610 */
[----:B------:R-:W-:Y:S02]  /*27a0*/  USEL UR4, UR47, UR4, !UP0 ;  /* 0x000000042f047287 */ /* 0x000fe4000c000000 */
[----:B------:R-:W-:-:S02]  /*27b0*/  @UP3 USHF.R.U32.HI UR6, URZ, UR9, UR18 ;  /* 0x00000009ff063299 */ /* 0x000fc40008011612 */
[----:B------:R-:W-:Y:S02]  /*27c0*/  UIMAD UR7, UR45, UR5, URZ ;  /* 0x000000052d0772a4 */ /* 0x000fe4000f8e02ff */
[----:B------:R-:W-:Y:S02]  /*27d0*/  USEL UR5, UR53, UR13, !UP2 ;  /* 0x0000000d35057287 */ /* 0x000fe4000d000000 */
[----:B------:R-:W-:Y:S02]  /*27e0*/  UIMAD UR10, UR45, UR6, URZ ;  /* 0x000000062d0a72a4 */ /* 0x000fe4000f8e02ff */
[----:B------:R-:W-:Y:S02]  /*27f0*/  UISETP.GE.AND UP0, UPT, UR4, UR7, UPT ;  /* 0x000000070400728c */ /* 0x000fe4000bf06270 */
[----:B------:R-:W-:Y:S02]  /*2800*/  UIMAD.WIDE.U32 UR12, UR4, UR8, URZ ;  /* 0x00000008040c72a5 */ /* 0x000fe4000f8e00ff */
[----:B------:R-:W-:-:S02]  /*2810*/  UISETP.GE.OR UP0, UPT, UR5, UR10, UP0 ;  /* 0x0000000a0500728c */ /* 0x000fc40008706670 */
[----:B------:R-:W-:Y:S02]  /*2820*/  UIMAD.WIDE.U32 UR10, UR5, UR8, URZ ;  /* 0x00000008050a72a5 */ /* 0x000fe4000f8e00ff */
[----:B------:R-:W-:Y:S01]  /*2830*/  UIADD3 UR12, UPT, UPT, -UR4, URZ, URZ ;  /* 0x000000ff040c7290 */ /* 0x000fe2000fffe1ff */
[----:B------:R-:W-:Y:S01]  /*2840*/  UMOV UR8, UR13 ;  /* 0x0000000d00087c82 */ /* 0x000fe20008000000 */
[----:B------:R-:W-:Y:S02]  /*2850*/  UIADD3 UR10, UPT, UPT, -UR5, URZ, URZ ;  /* 0x000000ff050a7290 */ /* 0x000fe4000fffe1ff */
[----:B------:R-:W-:-:S03]  /*2860*/  USHF.R.U32.HI UR8, URZ, UR9, UR8 ;  /* 0x00000009ff087299 */ /* 0x000fc60008011608 */
[----:B------:R-:W-:Y:S01]  /*2870*/  @!UP0 UMOV UR7, UR11 ;  /* 0x0000000b00078c82 */ /* 0x000fe20008000000 */
[----:B------:R-:W-:Y:S02]  /*2880*/  UIMAD UR12, UR14, UR12, UR47 ;  /* 0x0000000c0e0c72a4 */ /* 0x000fe4000f8e022f */
[----:B------:R-:W-:Y:S02]  /*2890*/  USEL UR8, UR4, UR8, !UP3 ;  /* 0x0000000804087287 */ /* 0x000fe4000d800000 */
[----:B------:R-:W-:Y:S02]  /*28a0*/  @!UP0 USHF.R.U32.HI UR7, URZ, UR9, UR7 ;  /* 0x00000009ff078299 */ /* 0x000fe40008011607 */
[----:B------:R-:W-:Y:S02]  /*28b0*/  UIADD3 UR9, UPT, UPT, -UR8, URZ, URZ ;  /* 0x000000ff08097290 */ /* 0x000fe4000fffe1ff */
[----:B------:R-:W-:Y:S02]  /*28c0*/  @!UP0 USEL UR7, UR5, UR7, !UP3 ;  /* 0x0000000705078287 */ /* 0x000fe4000d800000 */
[----:B------:R-:W-:-:S02]  /*28d0*/  UIMAD UR9, UR45, UR9, UR4 ;  /* 0x000000092d0972a4 */ /* 0x000fc4000f8e0204 */
[----:B------:R-:W-:Y:S02]  /*28e0*/  @!UP0 UIADD3 UR8, UPT, UPT, UR8, -UR7, URZ ;  /* 0x8000000708088290 */ /* 0x000fe4000fffe0ff */
[----:B------:R-:W-:Y:S02]  /*28f0*/  @!UP0 UIMAD UR7, UR9, UR6, UR7 ;  /* 0x00000006090782a4 */ /* 0x000fe4000f8e0207 */
[----:B------:R-:W-:Y:S02]  /*2900*/  @!UP0 UIMAD UR4, UR45, UR8, UR5 ;  /* 0x000000082d0482a4 */ /* 0x000fe4000f8e0205 */
[----:B------:R-:W-:Y:S02]  /*2910*/  UIMAD UR6, UR20, UR10, UR53 ;  /* 0x0000000a140672a4 */ /* 0x000fe4000f8e0235 */
[----:B------:R-:W-:Y:S01]  /*2920*/  UIMAD UR47, UR4, UR14, UR12 ;  /* 0x0000000e042f72a4 */ /* 0x000fe2000f8e020c */
[----:B------:R-:W-:Y:S02]  /*2930*/  @!UP0 UMOV UR5, UR7 ;  /* 0x0000000700058c82 */ /* 0x000fe40008000000 */
[----:B------:R-:W-:-:S12]  /*2940*/  UIMAD UR53, UR5, UR20, UR6 ;  /* 0x00000014053572a4 */ /* 0x000fd8000f8e0206 */
.L_x_44:
[----:B------:R-:W2:Y:S02]  /*2950*/  LDCU UR4, c[0x0][0xb30] ;  /* 0x00016600ff0477ac */ /* 0x000ea40008000800 */
[----:B--2---:R-:W-:-:S09]  /*2960*/  UISETP.NE.AND UP0, UPT, UR4, 0x1, UPT ;  /* 0x000000010400788c */ /* 0x004fd2000bf05270 */
[----:B------:R-:W-:Y:S05]  /*2970*/  BRA.U UP0, `(.L_x_45) ;  /* 0x0000000100447547 */ /* 0x000fea000b800000 */
[----:B------:R-:W2:Y:S01]  /*2980*/  LDCU.128 UR8, c[0x0][0xb10] ;  /* 0x00016200ff0877ac */ /* 0x000ea20008000c00 */
[----:B------:R-:W4:Y:S01]  /*2990*/  LDCU UR12, c[0x0][0xb0c] ;  /* 0x00016180ff0c77ac */ /* 0x000f220008000800 */
[----:B------:R-:W1:Y:S01]  /*29a0*/  LDCU UR13, c[0x0][0xb20] ;  /* 0x00016400ff0d77ac */ /* 0x000e620008000800 */
[----:B--2---:R-:W-:Y:S02]  /*29b0*/  UIMAD.WIDE.U32 UR6, UR53, UR8, URZ ;  /* 0x00000008350672a5 */ /* 0x004fe4000f8e00ff */
[----:B------:R-:W-:Y:S02]  /*29c0*/  UIMAD.WIDE.U32 UR4, UR47, UR11, URZ ;  /* 0x0000000b2f0472a5 */ /* 0x000fe4000f8e00ff */
[----:B----4-:R-:W-:Y:S02]  /*29d0*/  UISETP.NE.AND UP2, UPT, UR12, 0x1, UPT ;  /* 0x000000010c00788c */ /* 0x010fe4000bf45270 */
[----:B------:R-:W-:Y:S01]  /*29e0*/  UISETP.NE.AND UP0, UPT, UR10, 0x1, UPT ;  /* 0x000000010a00788c */ /* 0x000fe2000bf05270 */
[----:B------:R-:W-:-:S02]  /*29f0*/  UMOV UR6, UR7 ;  /* 0x0000000700067c82 */ /* 0x000fc40008000000 */
[----:B------:R-:W-:Y:S01]  /*2a00*/  UMOV UR4, UR5 ;  /* 0x0000000500047c82 */ /* 0x000fe20008000000 */
[----:B------:R-:W-:Y:S02]  /*2a10*/  USHF.R.U32.HI UR9, URZ, UR9, UR6 ;  /* 0x00000009ff097299 */ /* 0x000fe40008011606 */
[----:B-1----:R-:W-:Y:S02]  /*2a20*/  USHF.R.U32.HI UR4, URZ, UR13, UR4 ;  /* 0x0000000dff047299 */ /* 0x002fe40008011604 */
[----:B------:R-:W-:Y:S02]  /*2a30*/  USEL UR5, UR53, UR9, !UP2 ;  /* 0x0000000935057287 */ /* 0x000fe4000d000000 */
[----:B------:R-:W-:-:S04]  /*2a40*/  USEL UR4, UR47, UR4, !UP0 ;  /* 0x000000042f047287 */ /* 0x000fc8000c000000 */
[----:B------:R-:W-:Y:S02]  /*2a50*/  UIADD3 UR6, UPT, UPT, UR5, -UR4, URZ ;  /* 0x8000000405067290 */ /* 0x000fe4000fffe0ff */
[----:B------:R-:W-:Y:S02]  /*2a60*/  UIADD3 UR4, UPT, UPT, -UR5, UR4, URZ ;  /* 0x0000000405047290 */ /* 0x000fe4000fffe1ff */
[----:B------:R-:W-:Y:S02]  /*2a70*/  UIMAD UR47, UR6, UR10, UR47 ;  /* 0x0000000a062f72a4 */ /* 0x000fe4000f8e022f */
[----:B------:R-:W-:-:S12]  /*2a80*/  UIMAD UR53, UR4, UR12, UR53 ;  /* 0x0000000c043572a4 */ /* 0x000fd8000f8e0235 */
.L_x_45:
[----:B------:R-:W-:Y:S01]  /*2a90*/  VIADD R11, R11, 0x1 ;  /* 0x000000010b0b7836 */ /* 0x000fe20000000000 */
[----:B------:R-:W-:Y:S02]  /*2aa0*/  R2UR UR5, R157 ;  /* 0x000000009d0572ca */ /* 0x000fe400000e0000 */
[----:B------:R-:W-:Y:S02]  /*2ab0*/  R2UR UR4, R156 ;  /* 0x000000009c0472ca */ /* 0x000fe400000e0000 */
[C---:B------:R-:W-:Y:S02]  /*2ac0*/  ISETP.NE.AND P0, PT, R11.reuse, 0x2, PT ;  /* 0x000000020b00780c */ /* 0x040fe40003f05270 */
[----:B------:R-:W-:Y:S02]  /*2ad0*/  PLOP3.LUT P2, PT, PT, PT, PT, 0x80, 0x8 ;  /* 0x000000000008781c */ /* 0x000fe40003f4f070 */
[----:B------:R-:W-:Y:S02]  /*2ae0*/  SEL R3, RZ, 0x1, P0 ;  /* 0x00000001ff037807 */ /* 0x000fe40000000000 */
[----:B------:R-:W-:-:S02]  /*2af0*/  SEL R11, R11, RZ, P0 ;  /* 0x000000ff0b0b7207 */ /* 0x000fc40000000000 */
[----:B------:R-:W-:Y:S01]  /*2b00*/  LOP3.LUT R10, R10, R3, RZ, 0x3c, !PT ;  /* 0x000000030a0a7212 */ /* 0x000fe200078e3cff */
[----:B------:R-:W-:Y:S02]  /*2b10*/  UIADD3 UR46, UPT, UPT, UR53, UR5, URZ ;  /* 0x00000005352e7290 */ /* 0x000fe4000fffe0ff */
[----:B------:R-:W-:Y:S01]  /*2b20*/  UIADD3 UR48, UPT, UPT, UR47, UR4, URZ ;  /* 0x000000042f307290 */ /* 0x000fe2000fffe0ff */
[----:B------:R-:W-:Y:S11]  /*2b30*/  BRA.U UP1, `(.L_x_46) ;  /* 0xffffffed010c7547 */ /* 0x000ff6000b83ffff */
[----:B------:R-:W-:Y:S01]  /*2b40*/  UIADD3 UR21, UPT, UPT, UR21, 0x10, URZ ;  /* 0x0000001015157890 */ /* 0x000fe2000fffe0ff */
[----:B------:R-:W-:-:S03]  /*2b50*/  SHF.L.U32 R3, R12, 0x1f, RZ ;  /* 0x0000001f0c037819 */ /* 0x000fc600000006ff */
[----:B------:R-:W-:-:S09]  /*2b60*/  ULEA UR4, UR23, UR21, 0x3 ;  /* 0x0000001517047291 */ /* 0x000fd2000f8e18ff */
[----:B------:R-:W2:Y:S02]  /*2b70*/  SYNCS.PHASECHK.TRANS64.TRYWAIT P0, [UR4], R3 ;  /* 0x00000003ff0075a7 */ /* 0x000ea40008001104 */
[----:B--2---:R-:W-:Y:S05]  /*2b80*/  @!P0 BRA `(.L_x_47) ;  /* 0x0000005c00048947 */ /* 0x004fea0003800000 */
.L_x_122:
[----:B------:R-:W-:-:S04]  /*2b90*/  UIADD3 UR4, UPT, UPT, UR23, 0x1, URZ ;  /* 0x0000000117047890 */ /* 0x000fc8000fffe0ff */
[----:B------:R-:W-:-:S04]  /*2ba0*/  UISETP.NE.AND UP0, UPT, UR4, 0x2, UPT ;  /* 0x000000020400788c */ /* 0x000fc8000bf05270 */
[----:B------:R-:W-:Y:S02]  /*2bb0*/  USEL UR5, URZ, 0x1, UP0 ;  /* 0x00000001ff057887 */ /* 0x000fe40008000000 */
[----:B------:R-:W-:-:S04]  /*2bc0*/  USEL UR4, UR4, URZ, UP0 ;  /* 0x000000ff04047287 */ /* 0x000fc80008000000 */
[----:B------:R-:W-:Y:S01]  /*2bd0*/  ULEA UR4, UR4, UR21, 0x3 ;  /* 0x0000001504047291 */ /* 0x000fe2000f8e18ff */
[----:B-1----:R-:W-:-:S04]  /*2be0*/  LOP3.LUT R3, R12, UR5, RZ, 0x3c, !PT ;  /* 0x000000050c037c12 */ /* 0x002fc8000f8e3cff */
[----:B------:R-:W-:Y:S01]  /*2bf0*/  SHF.L.U32 R3, R3, 0x1f, RZ ;  /* 0x0000001f03037819 */ /* 0x000fe200000006ff */
[----:B------:R-:W-:-:S07]  /*2c00*/  IMAD.U32 R0, RZ, RZ, UR4 ;  /* 0x00000004ff007e24 */ /* 0x000fce000f8e00ff */
.L_x_48:
[----:B-1----:R1:W2:Y:S02]  /*2c10*/  SYNCS.PHASECHK.TRANS64.TRYWAIT P0, [R0+URZ], R3 ;  /* 0x00000003000075a7 */ /* 0x0022a400080011ff */
[----:B--2---:R-:W-:Y:S05]  /*2c20*/  @!P0 NANOSLEEP.SYNCS 0x989680 ;  /* 0x009896800000895d */ /* 0x004fea0003900000 */
[----:B------:R-:W2:Y:S02]  /*2c30*/  @!P0 SYNCS.PHASECHK.TRANS64 P0, [R0+URZ], R3 ;  /* 0x00000003000085a7 */ /* 0x000ea400080010ff */
[----:B--2---:R-:W-:Y:S05]  /*2c40*/  @P0 EXIT ;  /* 0x000000000000094d */ /* 0x004fea0003800000 */
[----:B------:R-:W-:Y:S05]  /*2c50*/  BRA `(.L_x_48) ;  /* 0xfffffffc00ec7947 */ /* 0x000fea000383ffff */
.L_x_22:
[----:B------:R-:W-:-:S04]  /*2c60*/  UISETP.NE.AND UP0, UPT, UR39, URZ, UPT ;  /* 0x000000ff2700728c */ /* 0x000fc8000bf05270 */
[----:B------:R-:W-:-:S09]  /*2c70*/  UISETP.NE.OR UP0, UPT, UR18, 0x1, UP0 ;  /* 0x000000011200788c */ /* 0x000fd20008705670 */
[----:B------:R-:W-:Y:S05]  /*2c80*/  BRA.U UP0, `(.L_x_49) ;  /* 0x0000000500487547 */ /* 0x000fea000b800000 */
[----:B------:R-:W-:Y:S01]  /*2c90*/  ISETP.GE.U32.AND P2, PT, R0, 0x2, PT ;  /* 0x000000020000780c */ /* 0x000fe20003f46070 */
[----:B------:R-:W-:Y:S01]  /*2ca0*/  IMAD.MOV.U32 R12, RZ, RZ, 0x1 ;  /* 0x00000001ff0c7424 */ /* 0x000fe200078e00ff */
[----:B------:R-:W-:Y:S02]  /*2cb0*/  CS2R R10, SRZ ;  /* 0x00000000000a7805 */ /* 0x000fe4000001ff00 */
[----:B------:R-:W-:Y:S01]  /*2cc0*/  CS2R R8, SRZ ;  /* 0x0000000000087805 */ /* 0x000fe2000001ff00 */
[----:B------:R-:W-:Y:S01]  /*2cd0*/  UMOV UR4, 0x400 ;  /* 0x0000040000047882 */ /* 0x000fe20000000000 */
[----:B------:R-:W-:Y:S01]  /*2ce0*/  UMOV UR5, URZ ;  /* 0x000000ff00057c82 */ /* 0x000fe20008000000 */
[----:B------:R-:W-:-:S12]  /*2cf0*/  ULEA UR39, UR39, UR4, 0x18 ;  /* 0x0000000427277291 */ /* 0x000fd8000f8ec0ff */
.L_x_53:
[----:B------:R-:W-:Y:S02]  /*2d00*/  LEA R2, R8, UR39, 0x3 ;  /* 0x0000002708027c11 */ /* 0x000fe4000f8e18ff */
[----:B------:R-:W-:-:S03]  /*2d10*/  SHF.L.U32 R5, R9, 0x1f, RZ ;  /* 0x0000001f09057819 */ /* 0x000fc600000006ff */
[----:B------:R-:W-:Y:S01]  /*2d20*/  VIADD R4, R2, 0xc0 ;  /* 0x000000c002047836 */ /* 0x000fe20000000000 */
[----:B------:R-:W2:Y:S02]  /*2d30*/  SYNCS.PHASECHK.TRANS64.TRYWAIT P0, [R2+URZ+0xb0], R5 ;  /* 0x0000b005020075a7 */ /* 0x000ea400080011ff */
[----:B--2---:R-:W-:Y:S05]  /*2d40*/  @!P0 BRA `(.L_x_50) ;  /* 0x0000005800ac8947 */ /* 0x004fea0003800000 */
.L_x_123:
[----:B------:R-:W-:Y:S01]  /*2d50*/  ULEA UR4, UR5, UR39, 0x3 ;  /* 0x0000002705047291 */ /* 0x000fe2000f8e18ff */
[----:B------:R-:W-:Y:S02]  /*2d60*/  PRMT R4, RZ, 0x654, R4 ;  /* 0x00000654ff047816 */ /* 0x000fe40000000004 */
[----:B--2---:R-:W-:Y:S01]  /*2d70*/  SHF.L.U32 R5, R12, 0x1f, RZ ;  /* 0x0000001f0c057819 */ /* 0x004fe200000006ff */
[----:B------:R-:W-:Y:S01]  /*2d80*/  UIADD3 UR6, UPT, UPT, UR4, 0x50, URZ ;  /* 0x0000005004067890 */ /* 0x000fe2000fffe0ff */
[----:B------:R2:W-:Y:S05]  /*2d90*/  SYNCS.ARRIVE.TRANS64.RED.A1T0 RZ, [R4+URZ], RZ ;  /* 0x000000ff04ff79a7 */ /* 0x0005ea00081004ff */
[----:B------:R-:W-:Y:S01]  /*2da0*/  IMAD.U32 R7, RZ, RZ, UR6 ;  /* 0x00000006ff077e24 */ /* 0x000fe2000f8e00ff */
[----:B------:R-:W3:Y:S04]  /*2db0*/  SYNCS.PHASECHK.TRANS64.TRYWAIT P0, [UR4+0x60], R5 ;  /* 0x00006005ff0075a7 */ /* 0x000ee80008001104 */
[----:B------:R-:W-:Y:S01]  /*2dc0*/  PRMT R6, R0, 0x654, R7 ;  /* 0x0000065400067816 */ /* 0x000fe20000000007 */
[----:B--2---:R-:W-:Y:S01]  /*2dd0*/  @!P2 IMAD.MOV.U32 R4, RZ, RZ, 0x10 ;  /* 0x00000010ff04a424 */ /* 0x004fe200078e00ff */
[----:B---3--:R-:W-:Y:S06]  /*2de0*/  @!P0 BRA `(.L_x_51) ;  /* 0x0000005800988947 */ /* 0x008fec0003800000 */
.L_x_125:
[----:B------:R-:W-:Y:S01]  /*2df0*/  ULEA UR6, UR5, UR39, 0x4 ;  /* 0x0000002705067291 */ /* 0x000fe2000f8e20ff */
[----:B------:R-:W-:Y:S01]  /*2e00*/  SEL R3, R6, R3, !P2 ;  /* 0x0000000306037207 */ /* 0x000fe20005000000 */
[----:B------:R-:W-:Y:S01]  /*2e10*/  UIADD3 UR7, UPT, UPT, UR4, 0x50, URZ ;  /* 0x0000005004077890 */ /* 0x000fe2000fffe0ff */
[----:B--2---:R-:W-:Y:S01]  /*2e20*/  LEA R2, R11, UR39, 0x3 ;  /* 0x000000270b027c11 */ /* 0x004fe2000f8e18ff */
[----:B------:R-:W-:Y:S01]  /*2e30*/  UIADD3 UR6, UPT, UPT, UR6, 0xe0, URZ ;  /* 0x000000e006067890 */ /* 0x000fe2000fffe0ff */
[----:B------:R-:W-:Y:S01]  /*2e40*/  SHF.L.U32 R5, R10, 0x1f, RZ ;  /* 0x0000001f0a057819 */ /* 0x000fe200000006ff */
[----:B------:R2:W-:Y:S01]  /*2e50*/  @!P2 SYNCS.ARRIVE.TRANS64.RED RZ, [R3+URZ], R4 ;  /* 0x0000000403ffa9a7 */ /* 0x0005e200080004ff */
[----:B------:R-:W-:Y:S01]  /*2e60*/  UIADD3 UR4, UPT, UPT, UR5, 0x1, URZ ;  /* 0x0000000105047890 */ /* 0x000fe2000fffe0ff */
[----:B------:R-:W-:-:S03]  /*2e70*/  VIADD R8, R8, 0x1 ;  /* 0x0000000108087836 */ /* 0x000fc60000000000 */
[----:B------:R-:W-:Y:S02]  /*2e80*/  UISETP.NE.AND UP0, UPT, UR4, 0x2, UPT ;  /* 0x000000020400788c */ /* 0x000fe4000bf05270 */
[----:B------:R-:W-:Y:S06]  /*2e90*/  UGETNEXTWORKID.BROADCAST [UR6], [UR7] ;  /* 0x00000000060073ca */ /* 0x000fec0008000100 */
[----:B------:R-:W-:Y:S01]  /*2ea0*/  USEL UR6, URZ, 0x1, UP0 ;  /* 0x00000001ff067887 */ /* 0x000fe20008000000 */
[----:B------:R-:W-:Y:S01]  /*2eb0*/  ISETP.NE.AND P0, PT, R8, 0x2, PT ;  /* 0x000000020800780c */ /* 0x000fe20003f05270 */
[----:B------:R-:W-:Y:S01]  /*2ec0*/  USEL UR5, UR4, URZ, UP0 ;  /* 0x000000ff04057287 */ /* 0x000fe20008000000 */
[----:B------:R-:W3:Y:S03]  /*2ed0*/  SYNCS.PHASECHK.TRANS64.TRYWAIT P1, [R2+URZ+0x50], R5 ;  /* 0x00005005020075a7 */ /* 0x000ee600080211ff */
[----:B------:R-:W-:Y:S01]  /*2ee0*/  LOP3.LUT R12, R12, UR6, RZ, 0x3c, !PT ;  /* 0x000000060c0c7c12 */ /* 0x000fe2000f8e3cff */
[----:B--23--:R-:W-:Y:S07]  /*2ef0*/  @!P1 BRA `(.L_x_52) ;  /* 0x00000058006c9947 */ /* 0x00cfee0003800000 */
.L_x_126:
[C---:B------:R-:W-:Y:S01]  /*2f00*/  LEA R4, R11.reuse, UR39, 0x4 ;  /* 0x000000270b047c11 */ /* 0x040fe2000f8e20ff */
[----:B--2---:R-:W-:Y:S01]  /*2f10*/  VIADD R2, R2, 0x60 ;  /* 0x0000006002027836 */ /* 0x004fe20000000000 */
[----:B------:R-:W-:Y:S01]  /*2f20*/  SEL R8, R8, RZ, P0 ;  /* 0x000000ff08087207 */ /* 0x000fe20000000000 */
[----:B------:R-:W-:-:S03]  /*2f30*/  VIADD R11, R11, 0x1 ;  /* 0x000000010b0b7836 */ /* 0x000fc60000000000 */
[----:B------:R-:W2:Y:S01]  /*2f40*/  LDS.128 R4, [R4+0xe0] ;  /* 0x0000e00004047984 */ /* 0x000ea20000000c00 */
[----:B------:R-:W-:Y:S02]  /*2f50*/  PRMT R2, RZ, 0x654, R2 ;  /* 0x00000654ff027816 */ /* 0x000fe40000000002 */
[C---:B------:R-:W-:Y:S01]  /*2f60*/  ISETP.NE.AND P1, PT, R11.reuse, 0x2, PT ;  /* 0x000000020b00780c */ /* 0x040fe20003f25270 */
[----:B------:R-:W-:Y:S01]  /*2f70*/  @!PT LDS RZ, [RZ] ;  /* 0x00000000fffff984 */ /* 0x000fe20000000800 */
[----:B------:R-:W-:Y:S01]  /*2f80*/  @!PT LDS RZ, [RZ] ;  /* 0x00000000fffff984 */ /* 0x000fe20000000800 */
[----:B------:R-:W-:Y:S01]  /*2f90*/  @!PT LDS RZ, [RZ] ;  /* 0x00000000fffff984 */ /* 0x000fe20000000800 */
[----:B------:R-:W-:Y:S01]  /*2fa0*/  @!PT LDS RZ, [RZ] ;  /* 0x00000000fffff984 */ /* 0x000fe20000000800 */
[----:B------:R3:W-:Y:S06]  /*2fb0*/  MEMBAR.ALL.CTA ;  /* 0x0000000000007992 */ /* 0x0007ec0000008000 */
[----:B---3--:R-:W3:Y:S01]  /*2fc0*/  FENCE.VIEW.ASYNC.S ;  /* 0x00000000000073c6 */ /* 0x008ee20000000000 */
[----:B------:R-:W-:Y:S01]  /*2fd0*/  SEL R11, R11, RZ, P1 ;  /* 0x000000ff0b0b7207 */ /* 0x000fe20000800000 */
[----:B---3--:R3:W-:Y:S01]  /*2fe0*/  SYNCS.ARRIVE.TRANS64.RED.A1T0 RZ, [R2+URZ], RZ ;  /* 0x000000ff02ff79a7 */ /* 0x0087e200081004ff */
[----:B--2---:R-:W-:-:S02]  /*2ff0*/  LOP3.LUT P3, RZ, R6, 0x1, RZ, 0xc0, !PT ;  /* 0x0000000106ff7812 */ /* 0x004fc4000786c0ff */
[----:B------:R-:W-:-:S04]  /*3000*/  SEL R5, RZ, 0x1, P1 ;  /* 0x00000001ff057807 */ /* 0x000fc80000800000 */
[----:B------:R-:W-:Y:S02]  /*3010*/  LOP3.LUT R10, R10, R5, RZ, 0x3c, !PT ;  /* 0x000000050a0a7212 */ /* 0x000fe400078e3cff */
[----:B---3--:R-:W-:-:S04]  /*3020*/  SEL R2, RZ, 0x1, P0 ;  /* 0x00000001ff027807 */ /* 0x008fc80000000000 */
[----:B------:R-:W-:Y:S01]  /*3030*/  LOP3.LUT R9, R9, R2, RZ, 0x3c, !PT ;  /* 0x0000000209097212 */ /* 0x000fe200078e3cff */
[----:B------:R-:W-:Y:S06]  /*3040*/  @P3 BRA `(.L_x_53) ;  /* 0xfffffffc002c3947 */ /* 0x000fec000383ffff */
[----:B------:R-:W-:Y:S01]  /*3050*/  ULEA UR4, UR5, UR39, 0x3 ;  /* 0x0000002705047291 */ /* 0x000fe2000f8e18ff */
[----:B------:R-:W-:-:S08]  /*3060*/  SHF.L.U32 R3, R12, 0x1f, RZ ;  /* 0x0000001f0c037819 */ /* 0x000fd000000006ff */
[----:B------:R-:W2:Y:S02]  /*3070*/  SYNCS.PHASECHK.TRANS64 P0, [UR4+0x60], R3 ;  /* 0x00006003ff0075a7 */ /* 0x000ea40008001004 */
[----:B--2---:R-:W-:Y:S05]  /*3080*/  @P0 BRA `(.L_x_54) ;  /* 0x0000000000080947 */ /* 0x004fea0003800000 */
[----:B------:R-:W2:Y:S02]  /*3090*/  SYNCS.PHASECHK.TRANS64.TRYWAIT P0, [UR4+0x60], R3 ;  /* 0x00006003ff0075a7 */ /* 0x000ea40008001104 */
[----:B--2---:R-:W-:Y:S05]  /*30a0*/  @!P0 BRA `(.L_x_55) ;  /* 0x0000005800148947 */ /* 0x004fea0003800000 */
.L_x_54:
[----:B------:R-:W-:-:S04]  /*30b0*/  UIADD3 UR6, UPT, UPT, UR5, 0x1, URZ ;  /* 0x0000000105067890 */ /* 0x000fc8000fffe0ff */
[----:B------:R-:W-:-:S04]  /*30c0*/  UISETP.NE.AND UP0, UPT, UR6, 0x2, UPT ;  /* 0x000000020600788c */ /* 0x000fc8000bf05270 */
[----:B------:R-:W-:Y:S02]  /*30d0*/  USEL UR7, URZ, 0x1, UP0 ;  /* 0x00000001ff077887 */ /* 0x000fe40008000000 */
[----:B------:R-:W-:-:S04]  /*30e0*/  USEL UR6, UR6, URZ, UP0 ;  /* 0x000000ff06067287 */ /* 0x000fc80008000000 */
[----:B------:R-:W-:Y:S01]  /*30f0*/  ULEA UR6, UR6, UR39, 0x3 ;  /* 0x0000002706067291 */ /* 0x000fe2000f8e18ff */
[----:B--2---:R-:W-:-:S04]  /*3100*/  LOP3.LUT R3, R12, UR7, RZ, 0x3c, !PT ;  /* 0x000000070c037c12 */ /* 0x004fc8000f8e3cff */
[----:B------:R-:W-:-:S04]  /*3110*/  SHF.L.U32 R0, R3, 0x1f, RZ ;  /* 0x0000001f03007819 */ /* 0x000fc800000006ff */
[----:B------:R-:W2:Y:S02]  /*3120*/  SYNCS.PHASECHK.TRANS64 P0, [UR6+0x60], R0 ;  /* 0x00006000ff0075a7 */ /* 0x000ea40008001006 */
[----:B-12---:R-:W-:Y:S05]  /*3130*/  @P0 EXIT ;  /* 0x000000000000094d */ /* 0x006fea0003800000 */
[----:B------:R-:W-:Y:S02]  /*3140*/  SHF.L.U32 R3, R3, 0x1f, RZ ;  /* 0x0000001f03037819 */ /* 0x000fe400000006ff */
[----:B------:R-:W-:-:S07]  /*3150*/  MOV R0, UR6 ;  /* 0x0000000600007c02 */ /* 0x000fce0008000f00 */
.L_x_56:
[----:B-1----:R1:W2:Y:S02]  /*3160*/  SYNCS.PHASECHK.TRANS64.TRYWAIT P0, [R0+URZ+0x60], R3 ;  /* 0x00006003000075a7 */ /* 0x0022a400080011ff */
[----:B--2---:R-:W-:Y:S05]  /*3170*/  @!P0 NANOSLEEP.SYNCS 0x989680 ;  /* 0x009896800000895d */ /* 0x004fea0003900000 */
[----:B------:R-:W2:Y:S02]  /*3180*/  @!P0 SYNCS.PHASECHK.TRANS64 P0, [R0+URZ+0x60], R3 ;  /* 0x00006003000085a7 */ /* 0x000ea400080010ff */
[----:B--2---:R-:W-:Y:S05]  /*3190*/  @P0 EXIT ;  /* 0x000000000000094d */ /* 0x004fea0003800000 */
[----:B------:R-:W-:Y:S05]  /*31a0*/  BRA `(.L_x_56) ;  /* 0xfffffffc00ec7947 */ /* 0x000fea000383ffff */
.L_x_49:
[----:B------:R-:W-:Y:S05]  /*31b0*/  BRA.U UP4, `(.L_x_57) ;  /* 0x0000001104f47547 */ /* 0x000fea000b800000 */
[----:B------:R-:W-:Y:S01]  /*31c0*/  UMOV UR4, 0x40 ;  /* 0x0000004000047882 */ /* 0x000fe20000000000 */
[----:B------:R-:W-:Y:S01]  /*31d0*/  NOP ;  /* 0x0000000000007918 */ /* 0x000fe20000000000 */
[----:B------:R-:W-:-:S03]  /*31e0*/  ULEA UR5, UR39, UR4, 0x18 ;  /* 0x0000000427057291 */ /* 0x000fc6000f8ec0ff */
[----:B------:R-:W-:Y:S02]  /*31f0*/  UMOV UR4, 0x400 ;  /* 0x0000040000047882 */ /* 0x000fe40000000000 */
[----:B------:R-:W-:-:S04]  /*3200*/  ULEA UR39, UR39, UR4, 0x18 ;  /* 0x0000000427277291 */ /* 0x000fc8000f8ec0ff */
[----:B------:R-:W2:Y:S02]  /*3210*/  LDS.U8 R0, [UR5+0x1c] ;  /* 0x00001c05ff007984 */ /* 0x000ea40008000000 */
[----:B--2---:R-:W-:-:S13]  /*3220*/  ISETP.NE.AND P0, PT, R0, RZ, PT ;  /* 0x000000ff0000720c */ /* 0x004fda0003f05270 */
[----:B------:R-:W-:Y:S05]  /*3230*/  @P0 BRA `(.L_x_58) ;  /* 0x0000000000580947 */ /* 0x000fea0003800000 */
[----:B------:R-:W-:-:S13]  /*3240*/  ELECT P0, URZ, PT ;  /* 0x0000000000ff782f */ /* 0x000fda0003800000 */
[----:B------:R-:W-:Y:S05]  /*3250*/  @!P0 BRA `(.L_x_59) ;  /* 0x0000000000608947 */ /* 0x000fea0003800000 */
[----:B------:R-:W-:Y:S01]  /*3260*/  UMOV UR4, 0x10 ;  /* 0x0000001000047882 */ /* 0x000fe20000000000 */
[----:B------:R-:W-:Y:S01]  /*3270*/  HFMA2 R0, -RZ, RZ, 0, 5.9604644775390625e-08 ;  /* 0x00000001ff007431 */ /* 0x000fe200000001ff */
[----:B------:R-:W-:-:S03]  /*3280*/  MOV R3, 0xffff ;  /* 0x0000ffff00037802 */ /* 0x000fc60000000f00 */
[----:B------:R-:W-:Y:S04]  /*3290*/  DEPBAR.LE SB2, 0x36 ;  /* 0x0000ad800000791a */ /* 0x000fe80000000000 */
[----:B------:R-:W2:Y:S02]  /*32a0*/  UTCATOMSWS.FIND_AND_SET.ALIGN UP0, UR4, UR4 ;  /* 0x00000004000475e3 */ /* 0x000ea40008000800 */
[----:B--2---:R-:W-:Y:S01]  /*32b0*/  MOV R4, UR4 ;  /* 0x0000000400047c02 */ /* 0x004fe20008000f00 */
[----:B------:R-:W-:Y:S06]  /*32c0*/  BRA.U UP0, `(.L_x_60) ;  /* 0x0000000100187547 */ /* 0x000fec000b800000 */
.L_x_61:
[----:B------:R-:W-:Y:S05]  /*32d0*/  NANOSLEEP 0x64 ;  /* 0x000000640000795d */ /* 0x000fea0003800000 */
[----:B------:R-:W-:-:S05]  /*32e0*/  UMOV UR4, 0x10 ;  /* 0x0000001000047882 */ /* 0x000fca0000000000 */
[----:B------:R-:W-:Y:S04]  /*32f0*/  DEPBAR.LE SB2, 0x36 ;  /* 0x0000ad800000791a */ /* 0x000fe80000000000 */
[----:B------:R-:W2:Y:S02]  /*3300*/  UTCATOMSWS.FIND_AND_SET.ALIGN UP0, UR4, UR4 ;  /* 0x00000004000475e3 */ /* 0x000ea40008000800 */
[----:B--2---:R-:W-:Y:S01]  /*3310*/  MOV R4, UR4 ;  /* 0x0000000400047c02 */ /* 0x004fe20008000f00 */
[----:B------:R-:W-:Y:S05]  /*3320*/  BRA.U !UP0, `(.L_x_61) ;  /* 0xfffffffd08e87547 */ /* 0x000fea000b83ffff */
.L_x_60:
[-C--:B------:R-:W-:Y:S02]  /*3330*/  SHF.L.U32 R3, R3, R4.reuse, RZ ;  /* 0x0000000403037219 */ /* 0x080fe400000006ff */
[----:B------:R-:W-:Y:S01]  /*3340*/  SHF.L.U32 R0, R0, R4, RZ ;  /* 0x0000000400007219 */ /* 0x000fe200000006ff */
[----:B------:R-:W-:Y:S02]  /*3350*/  IMAD.SHL.U32 R4, R4, 0x20, RZ ;  /* 0x0000002004047824 */ /* 0x000fe400078e00ff */
[----:B------:R2:W-:Y:S04]  /*3360*/  ATOMS.OR RZ, [UR5+0x14], R3 ;  /* 0x00001403ffff798c */ /* 0x0005e8000b000005 */
[----:B------:R2:W-:Y:S04]  /*3370*/  ATOMS.OR RZ, [UR5+0x18], R0 ;  /* 0x00001800ffff798c */ /* 0x0005e8000b000005 */
[----:B------:R2:W-:Y:S01]  /*3380*/  STS [UR39+0x100], R4 ;  /* 0x00010004ff007988 */ /* 0x0005e20008000827 */
[----:B------:R-:W-:Y:S05]  /*3390*/  BRA `(.L_x_59) ;  /* 0x0000000000107947 */ /* 0x000fea0003800000 */
.L_x_58:
[----:B------:R-:W-:Y:S02]  /*33a0*/  MOV R0, 0xffffffff ;  /* 0xffffffff00007802 */ /* 0x000fe40000000f00 */
[----:B------:R-:W-:-:S03]  /*33b0*/  MOV R4, 0x33e0 ;  /* 0x000033e000047802 */ /* 0x000fc60000000f00 */
[----:B------:R2:W-:Y:S04]  /*33c0*/  STS [UR39+0x100], R0 ;  /* 0x00010000ff007988 */ /* 0x0005e80008000827 */
[----:B-12--5:R-:W-:Y:S05]  /*33d0*/  CALL.REL.NOINC `($__internal_1_$__cuda_sm10x_tcgen05_guardrail_trap_phase_invalid_during_alloc) ;  /* 0x0000005800ac7944 */ /* 0x026fea0003c00000 */
.L_x_59:
[----:B------:R-:W-:Y:S05]  /*33e0*/  WARPSYNC.ALL ;  /* 0x0000000000007948 */ /* 0x000fea0003800000 */
[----:B------:R-:W3:Y:S01]  /*33f0*/  S2UR UR4, SR_CgaCtaId ;  /* 0x00000000000479c3 */ /* 0x000ee20000008800 */
[----:B------:R-:W-:Y:S01]  /*3400*/  UMOV UR70, 0x400 ;  /* 0x0000040000467882 */ /* 0x000fe20000000000 */
[----:B------:R-:W-:-:S06]  /*3410*/  NOP ;  /* 0x0000000000007918 */ /* 0x000fcc0000000000 */
[----:B------:R-:W-:Y:S06]  /*3420*/  BAR.ARV 0x6, 0xa0 ;  /* 0x0182800000007b1d */ /* 0x000fec0000002000 */
[----:B------:R-:W4:Y:S01]  /*3430*/  LDCU UR8, c[0x0][0x38c] ;  /* 0x00007180ff0877ac */ /* 0x000f220008000800 */
[----:B------:R-:W-:Y:S01]  /*3440*/  LOP3.LUT R2, R2, 0xffff, RZ, 0xc0, !PT ;  /* 0x0000ffff02027812 */ /* 0x000fe200078ec0ff */
[----:B------:R-:W-:Y:S01]  /*3450*/  HFMA2 R11, -RZ, RZ, 0, 5.9604644775390625e-08 ;  /* 0x00000001ff0b7431 */ /* 0x000fe200000001ff */
[----:B------:R-:W-:Y:S01]  /*3460*/  MOV R10, RZ ;  /* 0x000000ff000a7202 */ /* 0x000fe20000000f00 */
[----:B------:R-:W1:Y:S01]  /*3470*/  LDCU UR9, c[0x0][0x38c] ;  /* 0x00007180ff0977ac */ /* 0x000e620008000800 */
[----:B------:R-:W-:-:S02]  /*3480*/  R2UR UR71, R2 ;  /* 0x00000000024772ca */ /* 0x000fc400000e0000 */
[----:B------:R-:W-:Y:S01]  /*3490*/  CS2R R8, SRZ ;  /* 0x0000000000087805 */ /* 0x000fe2000001ff00 */
[----:B------:R-:W-:Y:S01]  /*34a0*/  UMOV UR73, URZ ;  /* 0x000000ff00497c82 */ /* 0x000fe20008000000 */
[----:B------:R-:W-:Y:S01]  /*34b0*/  UMOV UR5, URZ ;  /* 0x000000ff00057c82 */ /* 0x000fe20008000000 */
[----:B---3--:R-:W-:Y:S01]  /*34c0*/  ULEA UR70, UR4, UR70, 0x18 ;  /* 0x0000004604467291 */ /* 0x008fe2000f8ec0ff */
[----:B------:R-:W-:Y:S01]  /*34d0*/  UMOV UR76, 0x0 ;  /* 0x00000000004c7882 */ /* 0x000fe20000000000 */
[----:B------:R-:W-:Y:S02]  /*34e0*/  UMOV UR77, 0x41c0490 ;  /* 0x041c0490004d7882 */ /* 0x000fe40000000000 */
[----:B------:R-:W-:Y:S02]  /*34f0*/  UIADD3 UR6, UPT, UPT, UR70, 0x17300, URZ ;  /* 0x0001730046067890 */ /* 0x000fe4000fffe0ff */
[----:B------:R-:W-:Y:S02]  /*3500*/  UIADD3 UR7, UPT, UPT, UR70, 0x7300, URZ ;  /* 0x0000730046077890 */ /* 0x000fe4000fffe0ff */
[----:B----4-:R-:W-:Y:S01]  /*3510*/  UIADD3 UR8, UPT, UPT, UR8, 0xff, URZ ;  /* 0x000000ff08087890 */ /* 0x010fe2000fffe0ff */
[----:B--2---:R-:W2:Y:S01]  /*3520*/  LDS R0, [UR70+0x100] ;  /* 0x00010046ff007984 */ /* 0x004ea20008000800 */
[----:B------:R-:W-:-:S02]  /*3530*/  USHF.R.U32.HI UR6, URZ, 0x4, UR6 ;  /* 0x00000004ff067899 */ /* 0x000fc40008011606 */
[----:B------:R-:W-:Y:S02]  /*3540*/  USHF.R.S32.HI UR4, URZ, 0x1f, UR8 ;  /* 0x0000001fff047899 */ /* 0x000fe40008011408 */
[----:B------:R-:W-:Y:S02]  /*3550*/  USHF.R.U32.HI UR7, URZ, 0x4, UR7 ;  /* 0x00000004ff077899 */ /* 0x000fe40008011607 */
[----:B------:R-:W-:Y:S02]  /*3560*/  ULEA.HI UR4, UR4, UR8, URZ, 0x8 ;  /* 0x0000000804047291 */ /* 0x000fe4000f8f40ff */
[----:B------:R-:W-:Y:S02]  /*3570*/  ULOP3.LUT UR7, UR7, 0x3fff, URZ, 0xc0, !UPT ;  /* 0x00003fff07077892 */ /* 0x000fe4000f8ec0ff */
[----:B------:R-:W-:Y:S02]  /*3580*/  USHF.R.S32.HI UR10, URZ, 0x8, UR4 ;  /* 0x00000008ff0a7899 */ /* 0x000fe40008011404 */
[----:B------:R-:W-:-:S02]  /*3590*/  ULOP3.LUT UR4, UR6, 0x3fff, URZ, 0xc0, !UPT ;  /* 0x00003fff06047892 */ /* 0x000fc4000f8ec0ff */
[----:B------:R-:W-:Y:S02]  /*35a0*/  UISETP.LT.AND UP0, UPT, UR10, 0x1, UPT ;  /* 0x000000010a00788c */ /* 0x000fe4000bf01270 */
[----:B------:R-:W-:Y:S01]  /*35b0*/  IMAD.U32 R12, RZ, RZ, UR10 ;  /* 0x0000000aff0c7e24 */ /* 0x000fe2000f8e00ff */
[----:B------:R-:W-:Y:S02]  /*35c0*/  ULOP3.LUT UR72, UR7, 0x10000, URZ, 0xfc, !UPT ;  /* 0x0001000007487892 */ /* 0x000fe4000f8efcff */
[----:B------:R-:W-:Y:S02]  /*35d0*/  USEL UR6, UR10, 0x1, !UP0 ;  /* 0x000000010a067887 */ /* 0x000fe4000c000000 */
[----:B------:R-:W-:Y:S02]  /*35e0*/  ULOP3.LUT UR4, UR4, 0x10000, URZ, 0xfc, !UPT ;  /* 0x0001000004047892 */ /* 0x000fe4000f8efcff */
[----:B------:R-:W-:Y:S02]  /*35f0*/  UIADD3 UR6, UPT, UPT, -UR6, URZ, URZ ;  /* 0x000000ff06067290 */ /* 0x000fe4000fffe1ff */
[----:B-1----:R-:W-:Y:S01]  /*3600*/  UISETP.GE.AND UP4, UPT, UR9, 0x1, UPT ;  /* 0x000000010900788c */ /* 0x002fe2000bf86270 */
[----:B------:R-:W-:Y:S01]  /*3610*/  UMOV UR74, 0x0 ;  /* 0x00000000004a7882 */ /* 0x000fe20000000000 */
[----:B------:R-:W-:-:S02]  /*3620*/  UMOV UR75, 0x41c0490 ;  /* 0x041c0490004b7882 */ /* 0x000fc40000000000 */
[----:B------:R-:W-:Y:S01]  /*3630*/  IMAD.U32 R14, RZ, RZ, UR6 ;  /* 0x00000006ff0e7e24 */ /* 0x000fe2000f8e00ff */
[----:B--2---:R-:W-:-:S13]  /*3640*/  R2UR UR8, R0 ;  /* 0x00000000000872ca */ /* 0x004fda00000e0000 */
[----:B------:R-:W-:-:S07]  /*3650*/  IMAD.U32 R15, RZ, RZ, UR8 ;  /* 0x00000008ff0f7e24 */ /* 0x000fce000f8e00ff */
.L_x_68:
[----:B------:R-:W-:Y:S02]  /*3660*/  LEA R0, R10, UR70, 0x3 ;  /* 0x000000460a007c11 */ /* 0x000fe4000f8e18ff */
[----:B------:R-:W-:Y:S02]  /*3670*/  SHF.L.U32 R5, R9, 0x1f, RZ ;  /* 0x0000001f09057819 */ /* 0x000fe400000006ff */
[----:B------:R-:W-:Y:S01]  /*3680*/  PLOP3.LUT P0, PT, PT, PT, UP4, 0x80, 0x8 ;  /* 0x000000000008781c */ /* 0x000fe20003f0f048 */
[----:B------:R-:W-:Y:S01]  /*3690*/  VIADD R3, R0, 0x60 ;  /* 0x0000006000037836 */ /* 0x000fe20000000000 */
[----:B-1----:R-:W1:Y:S02]  /*36a0*/  SYNCS.PHASECHK.TRANS64.TRYWAIT P1, [R0+URZ+0x50], R5 ;  /* 0x00005005000075a7 */ /* 0x002e6400080211ff */
[----:B-1----:R-:W-:Y:S09]  /*36b0*/  @!P1 BRA `(.L_x_62) ;  /* 0x0000005000a89947 */ /* 0x002ff20003800000 */
.L_x_128:
[----:B------:R-:W-:Y:S01]  /*36c0*/  LEA R4, R10, UR70, 0x4 ;  /* 0x000000460a047c11 */ /* 0x000fe2000f8e20ff */
[----:B------:R-:W-:Y:S01]  /*36d0*/  @UP4 ULEA UR6, UR5, UR70, 0x3 ;  /* 0x0000004605064291 */ /* 0x000fe2000f8e18ff */
[----:B------:R-:W-:Y:S01]  /*36e0*/  PLOP3.LUT P2, PT, PT, PT, PT, 0x80, 0x8 ;  /* 0x000000000008781c */ /* 0x000fe20003f4f070 */
[----:B------:R-:W-:Y:S01]  /*36f0*/  ULEA UR7, UR73, UR70, 0x3 ;  /* 0x0000004649077291 */ /* 0x000fe2000f8e18ff */
[----:B------:R-:W-:Y:S02]  /*3700*/  PRMT R3, RZ, 0x654, R3 ;  /* 0x00000654ff037816 */ /* 0x000fe40000000003 */
[----:B-1----:R-:W1:Y:S01]  /*3710*/  LDS.128 R4, [R4+0xe0] ;  /* 0x0000e00004047984 */ /* 0x002e620000000c00 */
[----:B------:R-:W-:Y:S02]  /*3720*/  @P0 SHF.L.U32 R2, R8, 0x1f, RZ ;  /* 0x0000001f08020819 */ /* 0x000fe400000006ff */
[----:B------:R-:W-:Y:S01]  /*3730*/  SHF.L.U32 R0, R11, 0x1f, RZ ;  /* 0x0000001f0b007819 */ /* 0x000fe200000006ff */
[----:B------:R-:W-:Y:S01]  /*3740*/  @!PT LDS RZ, [RZ] ;  /* 0x00000000fffff984 */ /* 0x000fe20000000800 */
[----:B------:R-:W-:Y:S01]  /*3750*/  @!PT LDS RZ, [RZ] ;  /* 0x00000000fffff984 */ /* 0x000fe20000000800 */
[----:B------:R-:W-:Y:S01]  /*3760*/  @!PT LDS RZ, [RZ] ;  /* 0x00000000fffff984 */ /* 0x000fe20000000800 */
[----:B------:R-:W-:Y:S01]  /*3770*/  @!PT LDS RZ, [RZ] ;  /* 0x00000000fffff984 */ /* 0x000fe20000000800 */
[----:B------:R2:W-:Y:S06]  /*3780*/  MEMBAR.ALL.CTA ;  /* 0x0000000000007992 */ /* 0x0005ec0000008000 */
[----:B--2---:R-:W2:Y:S01]  /*3790*/  FENCE.VIEW.ASYNC.S ;  /* 0x00000000000073c6 */ /* 0x004ea20000000000 */
[----:B------:R-:W-:Y:S01]  /*37a0*/  R2UR UR8, R15 ;  /* 0x000000000f0872ca */ /* 0x000fe200000e0000 */
[----:B------:R-:W-:Y:S01]  /*37b0*/  IMAD.U32 R13, RZ, RZ, UR7 ;  /* 0x00000007ff0d7e24 */ /* 0x000fe2000f8e00ff */
[----:B--2---:R2:W-:Y:S01]  /*37c0*/  SYNCS.ARRIVE.TRANS64.RED.A1T0 RZ, [R3+URZ], RZ ;  /* 0x000000ff03ff79a7 */ /* 0x0045e200081004ff */
[----:B------:R2:W3:Y:S01]  /*37d0*/  @P0 SYNCS.PHASECHK.TRANS64.TRYWAIT P2, [UR6], R2 ;  /* 0x00000002ff0005a7 */ /* 0x0004e20008041106 */
[----:B------:R-:W-:Y:S01]  /*37e0*/  ULEA.HI UR6, UR73, UR73, URZ, 0x1 ;  /* 0x0000004949067291 */ /* 0x000fe2000f8f08ff */
[----:B-1----:R-:W-:-:S03]  /*37f0*/  LOP3.LUT P1, RZ, R6, 0x1, RZ, 0xc0, !PT ;  /* 0x0000000106ff7812 */ /* 0x002fc6000782c0ff */
[----:B------:R-:W-:-:S05]  /*3800*/  USHF.R.U32.HI UR10, URZ, 0x1, UR6 ;  /* 0x00000001ff0a7899 */ /* 0x000fca0008011606 */
[----:B------:R-:W-:Y:S01]  /*3810*/  UIMAD UR10, UR10, 0x70, UR8 ;  /* 0x000000700a0a78a4 */ /* 0x000fe2000f8e0208 */
[----:B------:R-:W1:Y:S01]  /*3820*/  SYNCS.PHASECHK.TRANS64.TRYWAIT P0, [UR7+0x90], R0 ;  /* 0x00009000ff0075a7 */ /* 0x000e620008001107 */
[----:B------:R-:W-:-:S04]  /*3830*/  ULOP3.LUT UR7, UR6, 0xffe, URZ, 0xc0, !UPT ;  /* 0x00000ffe06077892 */ /* 0x000fc8000f8ec0ff */
[----:B------:R-:W-:-:S04]  /*3840*/  UIADD3 UR6, UPT, UPT, -UR7, UR73, URZ ;  /* 0x0000004907067290 */ /* 0x000fc8000fffe1ff */
[----:B------:R-:W-:Y:S01]  /*3850*/  ULEA UR10, UR6, UR10, 0x14 ;  /* 0x0000000a060a7291 */ /* 0x000fe2000f8ea0ff */
[----:B-123--:R-:W-:Y:S11]  /*3860*/  @!P0 BRA `(.L_x_63) ;  /* 0x0000005000508947 */ /* 0x00eff60003800000 */
.L_x_130:
[----:B------:R-:W-:Y:S01]  /*3870*/  IADD3 R10, PT, PT, R10, 0x1, RZ ;  /* 0x000000010a0a7810 */ /* 0x000fe20007ffe0ff */
[----:B------:R-:W-:Y:S06]  /*3880*/  BRA.U !UP4, `(.L_x_64) ;  /* 0x000000050cd87547 */ /* 0x000fec000b800000 */
[----:B------:R-:W-:Y:S01]  /*3890*/  R2UR UR68, R14 ;  /* 0x000000000e4472ca */ /* 0x000fe200000e0000 */
[----:B------:R-:W-:Y:S01]  /*38a0*/  UPLOP3.LUT UP2, UPT, UPT, UPT, UPT, 0x40, 0x4 ;  /* 0x000000000004789c */ /* 0x000fe20003f4e870 */
[----:B------:R-:W-:-:S15]  /*38b0*/  R2UR UR11, R12 ;  /* 0x000000000c0b72ca */ /* 0x000fde00000e0000 */
.L_x_67:
[----:B------:R-:W-:Y:S02]  /*38c0*/  UIADD3 UR68, UPT, UPT, UR68, 0x1, URZ ;  /* 0x0000000144447890 */ /* 0x000fe4000fffe0ff */
[----:B--2---:R-:W-:Y:S02]  /*38d0*/  ULEA UR7, UR5, UR70, 0x3 ;  /* 0x0000004605077291 */ /* 0x004fe4000f8e18ff */
[----:B------:R-:W-:Y:S01]  /*38e0*/  UISETP.NE.AND UP3, UPT, UR68, URZ, UPT ;  /* 0x000000ff4400728c */ /* 0x000fe2000bf65270 */
[----:B------:R-:W-:Y:S10]  /*38f0*/  @P2 BRA `(.L_x_65) ;  /* 0x00000000000c2947 */ /* 0x000ff40003800000 */
[----:B-1----:R-:W-:Y:S04]  /*3900*/  SHF.L.U32 R3, R8, 0x1f, RZ ;  /* 0x0000001f08037819 */ /* 0x002fe800000006ff */
[----:B------:R-:W1:Y:S02]  /*3910*/  SYNCS.PHASECHK.TRANS64.TRYWAIT P0, [UR7], R3 ;  /* 0x00000003ff0075a7 */ /* 0x000e640008001107 */
[----:B-1----:R-:W-:Y:S05]  /*3920*/  @!P0 BRA `(.L_x_66) ;  /* 0x00000050003c8947 */ /* 0x002fea0003800000 */
.L_x_65:
[----:B------:R-:W-:Y:S01]  /*3930*/  UISETP.NE.AND UP0, UPT, UR11, 0x1, UPT ;  /* 0x000000010b00788c */ /* 0x000fe2000bf05270 */
[----:B------:R-:W-:Y:S01]  /*3940*/  PLOP3.LUT P2, PT, PT, PT, PT, 0x80, 0x8 ;  /* 0x000000000008781c */ /* 0x000fe20003f4f070 */
[----:B------:R-:W-:Y:S01]  /*3950*/  UIADD3 UR9, UPT, UPT, UR5, 0x1, URZ ;  /* 0x0000000105097890 */ /* 0x000fe2000fffe0ff */
[----:B-1----:R-:W-:Y:S01]  /*3960*/  MOV.SPILL R3, UR75 ;  /* 0x0000004b00037c02 */ /* 0x002fe20009000f00 */
[----:B------:R-:W-:Y:S01]  /*3970*/  UIADD3 UR69, UPT, UPT, UR7, 0x10, URZ ;  /* 0x0000001007457890 */ /* 0x000fe2000fffe0ff */
[----:B------:R-:W-:Y:S01]  /*3980*/  MOV.SPILL R2, UR74 ;  /* 0x0000004a00027c02 */ /* 0x000fe20009000f00 */
[----:B------:R-:W-:Y:S01]  /*3990*/  UISETP.NE.AND UP1, UPT, UR9, 0x2, UPT ;  /* 0x000000020900788c */ /* 0x000fe2000bf25270 */
[----:B------:R-:W-:Y:S01]  /*39a0*/  PLOP3.LUT P0, PT, PT, PT, UP0, 0x80, 0x8 ;  /* 0x000000000008781c */ /* 0x000fe20003f0f008 */
[----:B------:R-:W-:Y:S02]  /*39b0*/  UIMAD UR6, UR5, 0xe00, UR4 ;  /* 0x00000e00050678a4 */ /* 0x000fe4000f8e0204 */
[----:B------:R-:W-:Y:S02]  /*39c0*/  ULEA UR8, UR5, UR72, 0xb ;  /* 0x0000004805087291 */ /* 0x000fe4000f8e58ff */
[----:B------:R-:W-:Y:S02]  /*39d0*/  USEL UR7, URZ, 0x1, UP1 ;  /* 0x00000001ff077887 */ /* 0x000fe40008800000 */
[----:B------:R-:W-:Y:S02]  /*39e0*/  USEL UR5, UR9, URZ, UP1 ;  /* 0x000000ff09057287 */ /* 0x000fe40008800000 */
[----:B------:R-:W-:Y:S02]  /*39f0*/  UIADD3 UR22, UPT, UPT, UR6, 0x2, URZ ;  /* 0x0000000206167890 */ /* 0x000fe4000fffe0ff */
[----:B------:R-:W-:Y:S01]  /*3a00*/  @UP0 ULEA UR9, UR5, UR70, 0x3 ;  /* 0x0000004605090291 */ /* 0x000fe2000f8e18ff */
[----:B------:R-:W-:Y:S01]  /*3a10*/  LOP3.LUT R8, R8, UR7, RZ, 0x3c, !PT ;  /* 0x0000000708087c12 */ /* 0x000fe2000f8e3cff */
[----:B------:R-:W-:Y:S02]  /*3a20*/  UIADD3 UR18, UPT, UPT, UR8, 0x2, URZ ;  /* 0x0000000208127890 */ /* 0x000fe4000fffe0ff */
[----:B------:R-:W-:Y:S01]  /*3a30*/  UIADD3 UR14, UPT, UPT, UR6, 0x4, URZ ;  /* 0x00000004060e7890 */ /* 0x000fe2000fffe0ff */
[----:B------:R-:W-:Y:S01]  /*3a40*/  @P0 SHF.L.U32 R0, R8, 0x1f, RZ ;  /* 0x0000001f08000819 */ /* 0x000fe200000006ff */
[----:B------:R-:W-:Y:S02]  /*3a50*/  UIADD3 UR12, UPT, UPT, UR8, 0x4, URZ ;  /* 0x00000004080c7890 */ /* 0x000fe4000fffe0ff */
[----:B------:R-:W-:Y:S01]  /*3a60*/  UIADD3 UR66, UPT, UPT, UR6, 0x6, URZ ;  /* 0x0000000606427890 */ /* 0x000fe2000fffe0ff */
[----:B------:R2:W3:Y:S01]  /*3a70*/  @P0 SYNCS.PHASECHK.TRANS64.TRYWAIT P2, [UR9], R0 ;  /* 0x00000000ff0005a7 */ /* 0x0004e20008041109 */
[----:B------:R-:W-:Y:S02]  /*3a80*/  UIADD3 UR64, UPT, UPT, UR8, 0x6, URZ ;  /* 0x0000000608407890 */ /* 0x000fe4000fffe0ff */
        /* <DEDUP_REMOVED lines=22> */
[----:B------:R-:W-:Y:S01]  /*3bf0*/  UIADD3 UR11, UPT, UPT, UR11, -0x1, URZ ;  /* 0xffffffff0b0b7890 */ /* 0x000fe2000fffe0ff */
[----:B------:R-:W-:Y:S01]  /*3c00*/  UMOV UR7, 0x40004040 ;  /* 0x4000404000077882 */ /* 0x000fe20000000000 */
[----:B------:R-:W-:Y:S01]  /*3c10*/  UMOV UR74, 0x0 ;  /* 0x00000000004a7882 */ /* 0x000fe20000000000 */
[----:B------:R-:W-:Y:S01]  /*3c20*/  UMOV UR75, 0x41c0490 ;  /* 0x041c0490004b7882 */ /* 0x000fe20000000000 */
[----:B------:R-:W-:Y:S01]  /*3c30*/  UMOV UR9, 0x40004040 ;  /* 0x4000404000097882 */ /* 0x000fe20000000000 */
[----:B------:R-:W-:Y:S01]  /*3c40*/  UMOV UR23, 0x40004040 ;  /* 0x4000404000177882 */ /* 0x000fe20000000000 */
[----:B------:R1:W-:Y:S01]  /*3c50*/  UTCHMMA gdesc[UR8], gdesc[UR6], tmem[UR10], tmem[UR74], idesc[UR75], UP2 ;  /* 0x00ff4a06080075ea */ /* 0x0003e2000900000a */
[----:B------:R-:W-:Y:S01]  /*3c60*/  UPLOP3.LUT UP2, UPT, UPT, UPT, UPT, 0x80, 0x8 ;  /* 0x000000000008789c */ /* 0x000fe20003f4f070 */
[----:B------:R-:W-:Y:S01]  /*3c70*/  UMOV UR19, 0x40004040 ;  /* 0x4000404000137882 */ /* 0x000fe20000000000 */
[----:B------:R-:W-:Y:S01]  /*3c80*/  UMOV UR15, 0x40004040 ;  /* 0x40004040000f7882 */ /* 0x000fe20000000000 */
[----:B------:R4:W-:Y:S01]  /*3c90*/  UTCHMMA gdesc[UR18], gdesc[UR22], tmem[UR10], tmem[UR74], idesc[UR75], UPT ;  /* 0x00ff4a16120075ea */ /* 0x0009e2000b80000a */
[----:B------:R-:W-:Y:S01]  /*3ca0*/  UMOV UR13, 0x40004040 ;  /* 0x40004040000d7882 */ /* 0x000fe20000000000 */
        /* <DEDUP_REMOVED lines=18> */
[----:B-1----:R-:W-:Y:S02]  /*3dd0*/  UIADD3 UR6, UPT, UPT, UR6, 0xa86, URZ ;  /* 0x00000a8606067890 */ /* 0x002fe4000fffe0ff */
[----:B------:R-:W-:Y:S01]  /*3de0*/  UIADD3 UR8, UPT, UPT, UR8, 0x606, URZ ;  /* 0x0000060608087890 */ /* 0x000fe2000fffe0ff */
[----:B------:R-:W-:Y:S01]  /*3df0*/  UMOV UR31, 0x40004040 ;  /* 0x40004040001f7882 */ /* 0x000fe20000000000 */
[----:B----4-:R-:W-:Y:S01]  /*3e00*/  UMOV UR22, 0x0 ;  /* 0x0000000000167882 */ /* 0x010fe20000000000 */
[----:B------:R-:W-:Y:S01]  /*3e10*/  UMOV UR23, 0x41c0490 ;  /* 0x041c049000177882 */ /* 0x000fe20000000000 */
[----:B------:R-:W-:Y:S01]  /*3e20*/  R2UR.FILL UR75, R3 ;  /* 0x00000000034b72ca */ /* 0x000fe200004e0000 */
[----:B------:R1:W-:Y:S01]  /*3e30*/  UTCHMMA gdesc[UR12], gdesc[UR14], tmem[UR10], tmem[UR22], idesc[UR23], UPT ;  /* 0x00ff160e0c0075ea */ /* 0x0003e2000b80000a */
[----:B------:R-:W-:Y:S01]  /*3e40*/  R2UR.FILL UR74, R2 ;  /* 0x00000000024a72ca */ /* 0x000fe200004e0000 */
[----:B------:R2:W-:Y:S01]  /*3e50*/  UTCHMMA gdesc[UR64], gdesc[UR66], tmem[UR10], tmem[UR22], idesc[UR23], UPT ;  /* 0x00ff1642400075ea */ /* 0x0005e2000b80000a */
[----:B------:R-:W-:Y:S01]  /*3e60*/  UMOV UR18, 0x0 ;  /* 0x0000000000127882 */ /* 0x000fe20000000000 */
[----:B------:R-:W-:Y:S01]  /*3e70*/  UMOV UR19, 0x41c0490 ;  /* 0x041c049000137882 */ /* 0x000fe20000000000 */
[----:B------:R2:W-:Y:S01]  /*3e80*/  UTCHMMA gdesc[UR60], gdesc[UR62], tmem[UR10], tmem[UR22], idesc[UR23], UPT ;  /* 0x00ff163e3c0075ea */ /* 0x0005e2000b80000a */
[----:B------:R2:W-:Y:S01]  /*3e90*/  UTCHMMA gdesc[UR56], gdesc[UR58], tmem[UR10], tmem[UR18], idesc[UR19], UPT ;  /* 0x00ff123a380075ea */ /* 0x0005e2000b80000a */
[----:B------:R2:W-:Y:S01]  /*3ea0*/  UTCHMMA gdesc[UR52], gdesc[UR54], tmem[UR10], tmem[UR18], idesc[UR19], UPT ;  /* 0x00ff1236340075ea */ /* 0x0005e2000b80000a */
[----:B------:R-:W-:Y:S01]  /*3eb0*/  UMOV UR29, 0x40004040 ;  /* 0x40004040001d7882 */ /* 0x000fe20000000000 */
[----:B------:R-:W-:Y:S01]  /*3ec0*/  UMOV UR27, 0x40004040 ;  /* 0x40004040001b7882 */ /* 0x000fe20000000000 */
[----:B------:R-:W-:Y:S01]  /*3ed0*/  UMOV UR25, 0x40004040 ;  /* 0x4000404000197882 */ /* 0x000fe20000000000 */
[----:B------:R-:W-:Y:S01]  /*3ee0*/  UMOV UR21, 0x40004040 ;  /* 0x4000404000157882 */ /* 0x000fe20000000000 */
[----:B------:R-:W-:Y:S01]  /*3ef0*/  UMOV UR17, 0x40004040 ;  /* 0x4000404000117882 */ /* 0x000fe20000000000 */
[----:B-1----:R-:W-:Y:S01]  /*3f00*/  UMOV UR12, 0x0 ;  /* 0x00000000000c7882 */ /* 0x002fe20000000000 */
[----:B------:R-:W-:Y:S01]  /*3f10*/  UMOV UR13, 0x41c0490 ;  /* 0x041c0490000d7882 */ /* 0x000fe20000000000 */
[----:B------:R-:W-:Y:S01]  /*3f20*/  UMOV UR14, 0x0 ;  /* 0x00000000000e7882 */ /* 0x000fe20000000000 */
[----:B------:R2:W-:Y:S01]  /*3f30*/  UTCHMMA gdesc[UR48], gdesc[UR50], tmem[UR10], tmem[UR12], idesc[UR13], UPT ;  /* 0x00ff0c32300075ea */ /* 0x0005e2000b80000a */
[----:B------:R2:W-:Y:S01]  /*3f40*/  UTCHMMA gdesc[UR44], gdesc[UR46], tmem[UR10], tmem[UR12], idesc[UR13], UPT ;  /* 0x00ff0c2e2c0075ea */ /* 0x0005e2000b80000a */
[----:B------:R2:W-:Y:S01]  /*3f50*/  UTCHMMA gdesc[UR40], gdesc[UR42], tmem[UR10], tmem[UR12], idesc[UR13], UPT ;  /* 0x00ff0c2a280075ea */ /* 0x0005e2000b80000a */
[----:B------:R2:W-:Y:S01]  /*3f60*/  UTCHMMA gdesc[UR36], gdesc[UR38], tmem[UR10], tmem[UR22], idesc[UR23], UPT ;  /* 0x00ff1626240075ea */ /* 0x0005e2000b80000a */
[----:B------:R-:W-:Y:S01]  /*3f70*/  UMOV UR15, 0x41c0490 ;  /* 0x041c0490000f7882 */ /* 0x000fe20000000000 */
[----:B------:R2:W-:Y:S01]  /*3f80*/  UTCHMMA gdesc[UR32], gdesc[UR34], tmem[UR10], tmem[UR18], idesc[UR19], UPT ;  /* 0x00ff1222200075ea */ /* 0x0005e2000b80000a */
[----:B------:R2:W-:Y:S01]  /*3f90*/  UTCHMMA gdesc[UR28], gdesc[UR30], tmem[UR10], tmem[UR14], idesc[UR15], UPT ;  /* 0x00ff0e1e1c0075ea */ /* 0x0005e2000b80000a */
[----:B------:R2:W-:Y:S01]  /*3fa0*/  UTCHMMA gdesc[UR24], gdesc[UR26], tmem[UR10], tmem[UR12], idesc[UR13], UPT ;  /* 0x00ff0c1a180075ea */ /* 0x0005e2000b80000a */
[----:B------:R2:W-:Y:S01]  /*3fb0*/  UTCHMMA gdesc[UR16], gdesc[UR20], tmem[UR10], tmem[UR76], idesc[UR77], UPT ;  /* 0x00ff4c14100075ea */ /* 0x0005e2000b80000a */
[----:B------:R2:W-:Y:S01]  /*3fc0*/  UTCHMMA gdesc[UR8], gdesc[UR6], tmem[UR10], tmem[UR74], idesc[UR75], UPT ;  /* 0x00ff4a06080075ea */ /* 0x0005e2000b80000a */
[----:B------:R2:W-:Y:S01]  /*3fd0*/  UTCBAR.MULTICAST [UR69], URZ, UR71 ;  /* 0x000000ff450073e9 */ /* 0x0005e20008000847 */
[----:B---3--:R-:W-:Y:S05]  /*3fe0*/  BRA.U UP3, `(.L_x_67) ;  /* 0xfffffff903347547 */ /* 0x008fea000b83ffff */
.L_x_64:
[----:B--2---:R-:W-:Y:S02]  /*3ff0*/  R2UR UR6, R13 ;  /* 0x000000000d0672ca */ /* 0x004fe400000e0000 */
[----:B------:R-:W-:-:S04]  /*4000*/  ISETP.NE.AND P0, PT, R10, 0x2, PT ;  /* 0x000000020a00780c */ /* 0x000fc80003f05270 */
[----:B-1----:R-:W-:Y:S02]  /*4010*/  SEL R0, RZ, 0x1, P0 ;  /* 0x00000001ff007807 */ /* 0x002fe40000000000 */
[----:B------:R-:W-:Y:S02]  /*4020*/  SEL R10, R10, RZ, P0 ;  /* 0x000000ff0a0a7207 */ /* 0x000fe40000000000 */
[----:B------:R-:W-:-:S03]  /*4030*/  LOP3.LUT R9, R9, R0, RZ, 0x3c, !PT ;  /* 0x0000000009097212 */ /* 0x000fc600078e3cff */
[----:B------:R-:W-:Y:S02]  /*4040*/  UIADD3 UR7, UPT, UPT, UR6, 0x70, URZ ;  /* 0x0000007006077890 */ /* 0x000fe4000fffe0ff */
[----:B------:R-:W-:-:S04]  /*4050*/  UIADD3 UR6, UPT, UPT, UR73, 0x1, URZ ;  /* 0x0000000149067890 */ /* 0x000fc8000fffe0ff */
[----:B------:R-:W-:-:S03]  /*4060*/  UISETP.NE.AND UP0, UPT, UR6, 0x4, UPT ;  /* 0x000000040600788c */ /* 0x000fc6000bf05270 */
[----:B------:R1:W-:Y:S01]  /*4070*/  UTCBAR [UR7], URZ ;  /* 0x000000ff070073e9 */ /* 0x0003e200080000ff */
[----:B------:R-:W-:Y:S02]  /*4080*/  USEL UR8, URZ, 0x1, UP0 ;  /* 0x00000001ff087887 */ /* 0x000fe40008000000 */
[----:B------:R-:W-:-:S04]  /*4090*/  USEL UR73, UR6, URZ, UP0 ;  /* 0x000000ff06497287 */ /* 0x000fc80008000000 */
[----:B------:R-:W-:Y:S01]  /*40a0*/  LOP3.LUT R11, R11, UR8, RZ, 0x3c, !PT ;  /* 0x000000080b0b7c12 */ /* 0x000fe2000f8e3cff */
[----:B------:R-:W-:Y:S07]  /*40b0*/  @P1 BRA `(.L_x_68) ;  /* 0xfffffff400681947 */ /* 0x000fee000383ffff */
[----:B------:R-:W2:Y:S01]  /*40c0*/  S2UR UR8, SR_CgaCtaId ;  /* 0x00000000000879c3 */ /* 0x000ea20000008800 */
[----:B------:R-:W-:Y:S01]  /*40d0*/  ELECT P0, URZ, PT ;  /* 0x0000000000ff782f */ /* 0x000fe20003800000 */
[----:B------:R-:W-:Y:S01]  /*40e0*/  IMAD.MOV.U32 R0, RZ, RZ, 0x1 ;  /* 0x00000001ff007424 */ /* 0x000fe200078e00ff */
[----:B------:R-:W-:Y:S01]  /*40f0*/  UIADD3 UR70, UPT, UPT, UR70, 0x90, URZ ;  /* 0x0000009046467890 */ /* 0x000fe2000fffe0ff */
[----:B------:R-:W-:Y:S01]  /*4100*/  SHF.L.U32 R3, R11, 0x1f, RZ ;  /* 0x0000001f0b037819 */ /* 0x000fe200000006ff */
[----:B------:R-:W-:-:S03]  /*4110*/  UMOV UR4, 0x40 ;  /* 0x0000004000047882 */ /* 0x000fc60000000000 */
[----:B------:R-:W-:Y:S01]  /*4120*/  UVIRTCOUNT.DEALLOC.SMPOOL 0x80 ;  /* 0x000000800000784c */ /* 0x000fe20000000000 */
[----:B--2---:R-:W-:Y:S02]  /*4130*/  ULEA UR8, UR8, UR4, 0x18 ;  /* 0x0000000408087291 */ /* 0x004fe4000f8ec0ff */
[----:B------:R-:W-:-:S07]  /*4140*/  ULEA UR4, UR73, UR70, 0x3 ;  /* 0x0000004649047291 */ /* 0x000fce000f8e18ff */
[----:B------:R2:W-:Y:S02]  /*4150*/  @P0 STS.U8 [UR8+0x1c], R0 ;  /* 0x00001c00ff000988 */ /* 0x0005e40008000008 */
[----:B------:R-:W3:Y:S02]  /*4160*/  SYNCS.PHASECHK.TRANS64.TRYWAIT P0, [UR4], R3 ;  /* 0x00000003ff0075a7 */ /* 0x000ee40008001104 */
[----:B--23--:R-:W-:Y:S05]  /*4170*/  @!P0 BRA `(.L_x_69) ;  /* 0x0000004800408947 */ /* 0x00cfea0003800000 */
.L_x_133:
[----:B------:R-:W-:-:S04]  /*4180*/  UIADD3 UR4, UPT, UPT, UR73, 0x1, URZ ;  /* 0x0000000149047890 */ /* 0x000fc8000fffe0ff */
[----:B------:R-:W-:-:S04]  /*4190*/  UISETP.NE.AND UP0, UPT, UR4, 0x4, UPT ;  /* 0x000000040400788c */ /* 0x000fc8000bf05270 */
[----:B------:R-:W-:Y:S02]  /*41a0*/  USEL UR6, URZ, 0x1, UP0 ;  /* 0x00000001ff067887 */ /* 0x000fe40008000000 */
[----:B------:R-:W-:-:S04]  /*41b0*/  USEL UR4, UR4, URZ, UP0 ;  /* 0x000000ff04047287 */ /* 0x000fc80008000000 */
[----:B------:R-:W-:Y:S01]  /*41c0*/  ULEA UR5, UR4, UR70, 0x3 ;  /* 0x0000004604057291 */ /* 0x000fe2000f8e18ff */
[----:B------:R-:W-:-:S04]  /*41d0*/  LOP3.LUT R2, R11, UR6, RZ, 0x3c, !PT ;  /* 0x000000060b027c12 */ /* 0x000fc8000f8e3cff */
[----:B--2---:R-:W-:-:S04]  /*41e0*/  SHF.L.U32 R3, R2, 0x1f, RZ ;  /* 0x0000001f02037819 */ /* 0x004fc800000006ff */
[----:B------:R-:W2:Y:S02]  /*41f0*/  SYNCS.PHASECHK.TRANS64.TRYWAIT P0, [UR5], R3 ;  /* 0x00000003ff0075a7 */ /* 0x000ea40008001105 */
[----:B--2---:R-:W-:Y:S05]  /*4200*/  @!P0 BRA `(.L_x_70) ;  /* 0x0000004800348947 */ /* 0x004fea0003800000 */
.L_x_135:
        /* <DEDUP_REMOVED lines=9> */
.L_x_137:
[----:B------:R-:W-:-:S04]  /*42a0*/  UIADD3 UR4, UPT, UPT, UR4, 0x1, URZ ;  /* 0x0000000104047890 */ /* 0x000fc8000fffe0ff */
[----:B------:R-:W-:-:S04]  /*42b0*/  UISETP.NE.AND UP0, UPT, UR4, 0x4, UPT ;  /* 0x000000040400788c */ /* 0x000fc8000bf05270 */
[----:B------:R-:W-:Y:S02]  /*42c0*/  USEL UR5, URZ, 0x1, UP0 ;  /* 0x00000001ff057887 */ /* 0x000fe40008000000 */
[----:B------:R-:W-:-:S04]  /*42d0*/  USEL UR4, UR4, URZ, UP0 ;  /* 0x000000ff04047287 */ /* 0x000fc80008000000 */
[----:B------:R-:W-:Y:S01]  /*42e0*/  ULEA UR4, UR4, UR70, 0x3 ;  /* 0x0000004604047291 */ /* 0x000fe2000f8e18ff */
[----:B--2---:R-:W-:-:S04]  /*42f0*/  LOP3.LUT R3, R2, UR5, RZ, 0x3c, !PT ;  /* 0x0000000502037c12 */ /* 0x004fc8000f8e3cff */
[----:B------:R-:W-:-:S04]  /*4300*/  SHF.L.U32 R3, R3, 0x1f, RZ ;  /* 0x0000001f03037819 */ /* 0x000fc800000006ff */
[----:B------:R-:W2:Y:S02]  /*4310*/  SYNCS.PHASECHK.TRANS64.TRYWAIT P0, [UR4], R3 ;  /* 0x00000003ff0075a7 */ /* 0x000ea40008001104 */
[----:B--2---:R-:W-:Y:S05]  /*4320*/  @!P0 BRA `(.L_x_72) ;  /* 0x00000048001c8947 */ /* 0x004fea0003800000 */
.L_x_139:
[----:B------:R-:W-:Y:S01]  /*4330*/  NOP ;  /* 0x0000000000007918 */ /* 0x000fe20000000000 */
[----:B--2---:R-:W2:Y:S01]  /*4340*/  LDS R0, [UR8+0x14] ;  /* 0x00001408ff007984 */ /* 0x004ea20008000800 */
[----:B------:R-:W-:Y:S01]  /*4350*/  R2UR UR4, R15 ;  /* 0x000000000f0472ca */ /* 0x000fe200000e0000 */
[----:B------:R-:W-:Y:S01]  /*4360*/  UMOV UR5, 0xffff ;  /* 0x0000ffff00057882 */ /* 0x000fe20000000000 */
[----:B------:R-:W-:-:S11]  /*4370*/  UMOV UR6, 0x1 ;  /* 0x0000000100067882 */ /* 0x000fd60000000000 */
[----:B------:R-:W-:-:S04]  /*4380*/  ULOP3.LUT UR4, UR4, 0xffff, URZ, 0xc0, !UPT ;  /* 0x0000ffff04047892 */ /* 0x000fc8000f8ec0ff */
[----:B------:R-:W-:-:S04]  /*4390*/  USHF.R.U32.HI UR4, URZ, 0x5, UR4 ;  /* 0x00000005ff047899 */ /* 0x000fc80008011604 */
[----:B------:R-:W-:Y:S02]  /*43a0*/  USHF.L.U32 UR5, UR5, UR4, URZ ;  /* 0x0000000405057299 */ /* 0x000fe400080006ff */
[----:B------:R-:W-:-:S04]  /*43b0*/  USHF.L.U32 UR4, UR6, UR4, URZ ;  /* 0x0000000406047299 */ /* 0x000fc800080006ff */
[----:B--2---:R-:W-:-:S04]  /*43c0*/  LOP3.LUT R0, R0, UR5, RZ, 0xc0, !PT ;  /* 0x0000000500007c12 */ /* 0x004fc8000f8ec0ff */
[----:B------:R-:W-:-:S13]  /*43d0*/  ISETP.NE.AND P0, PT, R0, UR5, PT ;  /* 0x0000000500007c0c */ /* 0x000fda000bf05270 */
[----:B------:R-:W-:Y:S05]  /*43e0*/  @P0 BRA `(.L_x_73) ;  /* 0x0000000000580947 */ /* 0x000fea0003800000 */
[----:B------:R-:W2:Y:S02]  /*43f0*/  LDS R0, [UR8+0x18] ;  /* 0x00001808ff007984 */ /* 0x000ea40008000800 */
[----:B--2---:R-:W-:-:S04]  /*4400*/  LOP3.LUT R0, R0, UR4, RZ, 0xc0, !PT ;  /* 0x0000000400007c12 */ /* 0x004fc8000f8ec0ff */
[----:B------:R-:W-:-:S13]  /*4410*/  ISETP.NE.AND P0, PT, R0, UR4, PT ;  /* 0x0000000400007c0c */ /* 0x000fda000bf05270 */
[----:B------:R-:W-:Y:S05]  /*4420*/  @P0 BRA `(.L_x_74) ;  /* 0x00000000003c0947 */ /* 0x000fea0003800000 */
[----:B------:R-:W2:Y:S01]  /*4430*/  S2R R2, SR_LANEID ;  /* 0x0000000000027919 */ /* 0x000ea20000000000 */
[----:B------:R-:W-:Y:S01]  /*4440*/  ULOP3.LUT UR5, URZ, UR5, URZ, 0x33, !UPT ;  /* 0x00000005ff057292 */ /* 0x000fe2000f8e33ff */
[----:B------:R-:W-:Y:S01]  /*4450*/  LOP3.LUT R4, RZ, UR4, RZ, 0x33, !PT ;  /* 0x00000004ff047c12 */ /* 0x000fe2000f8e33ff */
[----:B------:R-:W-:Y:S02]  /*4460*/  VOTEU.ANY UR4, UPT, PT ;  /* 0x0000000000047886 */ /* 0x000fe400038e0100 */
[----:B------:R-:W-:Y:S01]  /*4470*/  UFLO.U32 UR4, UR4 ;  /* 0x00000004000472bd */ /* 0x000fe200080e0000 */
[----:B------:R-:W3:Y:S01]  /*4480*/  REDUX UR6, R4 ;  /* 0x00000000040673c4 */ /* 0x000ee20000000000 */
[----:B------:R-:W-:-:S06]  /*4490*/  IMAD.U32 R0, RZ, RZ, UR5 ;  /* 0x00000005ff007e24 */ /* 0x000fcc000f8e00ff */
[----:B------:R4:W-:Y:S01]  /*44a0*/  UTCATOMSWS.AND URZ, UR5 ;  /* 0x0000000500ff79e3 */ /* 0x0009e20008000000 */
[----:B-1----:R-:W1:Y:S01]  /*44b0*/  REDUX UR7, R0 ;  /* 0x00000000000773c4 */ /* 0x002e620000000000 */
[----:B--2---:R-:W-:Y:S01]  /*44c0*/  ISETP.EQ.U32.AND P0, PT, R2, UR4, PT ;  /* 0x0000000402007c0c */ /* 0x004fe2000bf02070 */
[----:B---3--:R-:W-:Y:S01]  /*44d0*/  IMAD.U32 R2, RZ, RZ, UR6 ;  /* 0x00000006ff027e24 */ /* 0x008fe2000f8e00ff */
[----:B-1----:R-:W-:-:S11]  /*44e0*/  MOV R3, UR7 ;  /* 0x0000000700037c02 */ /* 0x002fd60008000f00 */
[----:B------:R4:W-:Y:S04]  /*44f0*/  @P0 ATOMS.AND RZ, [UR8+0x14], R3 ;  /* 0x00001403ffff098c */ /* 0x0009e8000a800008 */
[----:B------:R4:W-:Y:S01]  /*4500*/  @P0 ATOMS.AND RZ, [UR8+0x18], R2 ;  /* 0x00001802ffff098c */ /* 0x0009e2000a800008 */
[----:B------:R-:W-:Y:S05]  /*4510*/  BRA `(.L_x_75) ;  /* 0x0000000000147947 */ /* 0x000fea0003800000 */
.L_x_74:
[----:B------:R-:W-:Y:S02]  /*4520*/  MOV R2, 0x4540 ;  /* 0x0000454000027802 */ /* 0x000fe40000000f00 */
[----:B-1---5:R-:W-:Y:S05]  /*4530*/  CALL.REL.NOINC `($__internal_0_$__cuda_sm10x_tcgen05_guardrail_trap_col_being_dealloced_not_returned_by_alloc) ;  /* 0x0000004800487944 */ /* 0x022fea0003c00000 */
[----:B------:R-:W-:Y:S05]  /*4540*/  BRA `(.L_x_75) ;  /* 0x0000000000087947 */ /* 0x000fea0003800000 */
.L_x_73:
[----:B------:R-:W-:Y:S02]  /*4550*/  MOV R2, 0x4570 ;  /* 0x0000457000027802 */ /* 0x000fe40000000f00 */
[----:B-1---5:R-:W-:Y:S05]  /*4560*/  CALL.REL.NOINC `($__internal_2_$__cuda_sm10x_tcgen05_guardrail_trap_unallocated_columns_being_dealloced) ;  /* 0x0000004800547944 */ /* 0x022fea0003c00000 */
.L_x_75:
[----:B------:R-:W-:Y:S01]  /*4570*/  NOP ;  /* 0x0000000000007918 */ /* 0x000fe20000000000 */
[----:B----4-:R-:W-:Y:S05]  /*4580*/  EXIT ;  /* 0x000000000000794d */ /* 0x010fea0003800000 */
.L_x_57:
[----:B------:R-:W-:-:S09]  /*4590*/  UISETP.NE.OR UP0, UPT, UR18, 0x3, !UP3 ;  /* 0x000000031200788c */ /* 0x000fd2000df05670 */
[----:B------:R-:W-:Y:S05]  /*45a0*/  BRA.U UP0, `(.L_x_76) ;  /* 0x0000001100007547 */ /* 0x000fea000b800000 */
[----:B------:R-:W2:Y:S01]  /*45b0*/  LDCU.64 UR4, c[0x0][0x888] ;  /* 0x00011100ff0477ac */ /* 0x000ea20008000a00 */
[----:B------:R-:W3:Y:S01]  /*45c0*/  LDC.64 R12, c[0x0][0x348] ;  /* 0x0000d200ff0c7b82 */ /* 0x000ee20000000a00 */
[----:B------:R-:W-:Y:S02]  /*45d0*/  HFMA2 R9, -RZ, RZ, 0, 0 ;  /* 0x00000000ff097431 */ /* 0x000fe400000001ff */
[----:B------:R-:W-:Y:S01]  /*45e0*/  IMAD.MOV.U32 R11, RZ, RZ, 0x1 ;  /* 0x00000001ff0b7424 */ /* 0x000fe200078e00ff */
[----:B------:R-:W4:Y:S01]  /*45f0*/  LDCU UR38, c[0x0][0x370] ;  /* 0x00006e00ff2677ac */ /* 0x000f220008000800 */
[----:B------:R-:W-:Y:S01]  /*4600*/  IMAD.MOV.U32 R10, RZ, RZ, RZ ;  /* 0x000000ffff0a7224 */ /* 0x000fe200078e00ff */
[----:B------:R-:W-:Y:S01]  /*4610*/  MOV R8, 0x3800 ;  /* 0x0000380000087802 */ /* 0x000fe20000000f00 */
[----:B------:R-:W4:Y:S01]  /*4620*/  LDCU.128 UR52, c[0x0][0xb10] ;  /* 0x00016200ff3477ac */ /* 0x000f220008000c00 */
[----:B------:R-:W1:Y:S01]  /*4630*/  LDCU UR37, c[0x0][0x374] ;  /* 0x00006e80ff2577ac */ /* 0x000e620008000800 */
[----:B------:R-:W1:Y:S01]  /*4640*/  LDCU.64 UR42, c[0x0][0x890] ;  /* 0x00011200ff2a77ac */ /* 0x000e620008000a00 */
[----:B--2---:R-:W-:Y:S01]  /*4650*/  UISETP.NE.U32.AND UP0, UPT, UR4, URZ, UPT ;  /* 0x000000ff0400728c */ /* 0x004fe2000bf05070 */
[----:B------:R-:W2:Y:S01]  /*4660*/  LDCU UR15, c[0x0][0xb0c] ;  /* 0x00016180ff0f77ac */ /* 0x000ea20008000800 */
[----:B------:R-:W3:Y:S01]  /*4670*/  LDCU UR50, c[0x0][0xb20] ;  /* 0x00016400ff3277ac */ /* 0x000ee20008000800 */
[----:B------:R-:W3:Y:S01]  /*4680*/  LDCU UR4, c[0x0][0xb30] ;  /* 0x00016600ff0477ac */ /* 0x000ee20008000800 */
[----:B----4-:R-:W-:-:S02]  /*4690*/  UIMAD.WIDE.U32 UR8, UR38, UR52, URZ ;  /* 0x00000034260872a5 */ /* 0x010fc4000f8e00ff */
[----:B-1----:R-:W-:Y:S02]  /*46a0*/  UIMAD.WIDE.U32 UR10, UR37, UR55, URZ ;  /* 0x00000037250a72a5 */ /* 0x002fe4000f8e00ff */
[----:B------:R-:W-:Y:S02]  /*46b0*/  USEL UR49, URZ, 0x1, UP5 ;  /* 0x00000001ff317887 */ /* 0x000fe4000a800000 */
[----:B------:R-:W-:Y:S02]  /*46c0*/  UISETP.NE.U32.AND UP6, UPT, UR42, URZ, UPT ;  /* 0x000000ff2a00728c */ /* 0x000fe4000bfc5070 */
[----:B------:R-:W-:Y:S01]  /*46d0*/  UISETP.NE.AND.EX UP5, UPT, UR5, URZ, UPT, UP0 ;  /* 0x000000ff0500728c */ /* 0x000fe2000bfa5300 */
[----:B------:R-:W-:Y:S01]  /*46e0*/  UMOV UR6, 0x400 ;  /* 0x0000040000067882 */ /* 0x000fe20000000000 */
[----:B------:R-:W-:Y:S01]  /*46f0*/  UISETP.NE.AND UP0, UPT, UR45, 0x1, UPT ;  /* 0x000000012d00788c */ /* 0x000fe2000bf05270 */
[----:B------:R-:W-:Y:S01]  /*4700*/  UMOV UR8, UR9 ;  /* 0x0000000900087c82 */ /* 0x000fe20008000000 */
[----:B------:R-:W-:Y:S01]  /*4710*/  UMOV UR44, UR11 ;  /* 0x0000000b002c7c82 */ /* 0x000fe20008000000 */
[----:B--2---:R-:W-:Y:S01]  /*4720*/  UISETP.NE.AND UP0, UPT, UR15, 0x1, UPT ;  /* 0x000000010f00788c */ /* 0x004fe2000bf05270 */
[----:B------:R-:W-:Y:S01]  /*4730*/  UMOV UR21, URZ ;  /* 0x000000ff00157c82 */ /* 0x000fe20008000000 */
[----:B------:R-:W-:-:S02]  /*4740*/  UPLOP3.LUT UP1, UPT, UPT, UPT, UPT, 0x40, 0x4 ;  /* 0x000000000004789c */ /* 0x000fc40003f2e870 */
[----:B------:R-:W-:Y:S01]  /*4750*/  UISETP.GE.AND UP3, UPT, UR45, 0x1, UPT ;  /* 0x000000012d00788c */ /* 0x000fe2000bf66270 */
[----:B------:R-:W1:Y:S01]  /*4760*/  LDCU.64 UR22, c[0x0][0xb28] ;  /* 0x00016500ff1677ac */ /* 0x000e620008000a00 */
[----:B------:R-:W-:Y:S02]  /*4770*/  ULEA UR6, UR39, UR6, 0x18 ;  /* 0x0000000627067291 */ /* 0x000fe4000f8ec0ff */
[----:B------:R-:W-:Y:S02]  /*4780*/  UISETP.NE.AND.EX UP6, UPT, UR43, URZ, UPT, UP6 ;  /* 0x000000ff2b00728c */ /* 0x000fe4000bfc5360 */
[----:B------:R-:W-:Y:S02]  /*4790*/  USHF.R.U32.HI UR47, URZ, UR53, UR8 ;  /* 0x00000035ff2f7299 */ /* 0x000fe40008011608 */
[----:B---3--:R-:W-:Y:S02]  /*47a0*/  USHF.R.U32.HI UR44, URZ, UR50, UR44 ;  /* 0x00000032ff2c7299 */ /* 0x008fe4000801162c */
[----:B------:R-:W-:-:S02]  /*47b0*/  UISETP.NE.AND UP0, UPT, UR54, 0x1, UPT ;  /* 0x000000013600788c */ /* 0x000fc4000bf05270 */
[----:B------:R-:W-:-:S11]  /*47c0*/  UISETP.NE.AND UP4, UPT, UR4, 0x1, UPT ;  /* 0x000000010400788c */ /* 0x000fd6000bf85270 */
.L_x_84:
[C---:B------:R-:W-:Y:S02]  /*47d0*/  LEA R3, R10.reuse, UR6, 0x3 ;  /* 0x000000060a037c11 */ /* 0x040fe4000f8e18ff */
[----:B------:R-:W-:Y:S02]  /*47e0*/  SHF.L.U32 R0, R9, 0x1f, RZ ;  /* 0x0000001f09007819 */ /* 0x000fe400000006ff */
[----:B------:R-:W-:Y:S02]  /*47f0*/  LEA R5, R10, UR6, 0x4 ;  /* 0x000000060a057c11 */ /* 0x000fe4000f8e20ff */
[----:B--2---:R-:W2:Y:S02]  /*4800*/  SYNCS.PHASECHK.TRANS64.TRYWAIT P0, [R3+URZ+0x50], R0 ;  /* 0x00005000030075a7 */ /* 0x004ea400080011ff */
[----:B--2---:R-:W-:Y:S05]  /*4810*/  @!P0 BRA `(.L_x_77) ;  /* 0x0000004000f88947 */ /* 0x004fea0003800000 */
.L_x_140:
[----:B------:R-:W3:Y:S01]  /*4820*/  LDS.128 R4, [R5+0xe0] ;  /* 0x0000e00005047984 */ /* 0x000ee20000000c00 */
[----:B------:R-:W-:Y:S01]  /*4830*/  UISETP.GE.AND UP0, UPT, UR45, 0x1, UPT ;  /* 0x000000012d00788c */ /* 0x000fe2000bf06270 */
[----:B------:R-:W-:Y:S01]  /*4840*/  @!PT LDS RZ, [RZ] ;  /* 0x00000000fffff984 */ /* 0x000fe20000000800 */
[----:B------:R-:W-:Y:S01]  /*4850*/  @!PT LDS RZ, [RZ] ;  /* 0x00000000fffff984 */ /* 0x000fe20000000800 */
[----:B------:R-:W-:Y:S01]  /*4860*/  @!PT LDS RZ, [RZ] ;  /* 0x00000000fffff984 */ /* 0x000fe20000000800 */
[----:B------:R-:W-:Y:S01]  /*4870*/  @!PT LDS RZ, [RZ] ;  /* 0x00000000fffff984 */ /* 0x000fe20000000800 */
[----:B------:R4:W-:Y:S06]  /*4880*/  MEMBAR.ALL.CTA ;  /* 0x0000000000007992 */ /* 0x0009ec0000008000 */
[----:B----4-:R-:W4:Y:S01]  /*4890*/  FENCE.VIEW.ASYNC.S ;  /* 0x00000000000073c6 */ /* 0x010f220000000000 */
[----:B---3--:R-:W-:Y:S11]  /*48a0*/  LOP3.LUT P0, RZ, R6, 0x1, RZ, 0xc0, !PT ;  /* 0x0000000106ff7812 */ /* 0x008ff6000780c0ff */
[----:B------:R-:W-:Y:S02]  /*48b0*/  @!UPT UIADD3 URZ, UPT, UPT, URZ, URZ, URZ ;  /* 0x000000fffffff290 */ /* 0x000fe4000fffe0ff */
[----:B----4-:R-:W-:Y:S01]  /*48c0*/  VOTEU.ANY UP3, P0 ;  /* 0x0000000000ff7886 */ /* 0x010fe20000060100 */
[----:B------:R-:W-:Y:S11]  /*48d0*/  PLOP3.LUT P0, PT, PT, PT, UP3, 0x80, 0x8 ;  /* 0x000000000008781c */ /* 0x000ff60003f0f038 */
[----:B------:R-:W-:Y:S02]  /*48e0*/  @!UPT UIADD3 URZ, UPT, UPT, URZ, URZ, URZ ;  /* 0x000000fffffff290 */ /* 0x000fe4000fffe0ff */
[----:B--2---:R-:W-:Y:S02]  /*48f0*/  @P0 SHF.R.U32.HI R0, RZ, 0x10, R5 ;  /* 0x00000010ff000819 */ /* 0x004fe40000011605 */
[----:B------:R-:W-:Y:S02]  /*4900*/  @P0 MOV R2, R4 ;  /* 0x0000000400020202 */ /* 0x000fe40000000f00 */
[----:B------:R-:W-:Y:S01]  /*4910*/  @P0 R2UR UR4, R0 ;  /* 0x00000000000402ca */ /* 0x000fe200000e0000 */
[----:B------:R-:W-:Y:S01]  /*4920*/  VIADD R0, R3, 0x60 ;  /* 0x0000006003007836 */ /* 0x000fe20000000000 */
[----:B------:R-:W-:Y:S02]  /*4930*/  @P0 LOP3.LUT R4, R5, 0xffff, RZ, 0xc0, !PT ;  /* 0x0000ffff05040812 */ /* 0x000fe400078ec0ff */
[----:B------:R-:W-:Y:S02]  /*4940*/  @P0 R2UR UR7, R2 ;  /* 0x00000000020702ca */ /* 0x000fe400000e0000 */
[----:B------:R-:W-:Y:S02]  /*4950*/  PRMT R0, RZ, 0x654, R0 ;  /* 0x00000654ff007816 */ /* 0x000fe40000000000 */
[----:B------:R-:W-:Y:S02]  /*4960*/  @P0 R2UR UR5, R4 ;  /* 0x00000000040502ca */ /* 0x000fe400000e0000 */
[----:B------:R2:W-:Y:S03]  /*4970*/  SYNCS.ARRIVE.TRANS64.RED.A1T0 RZ, [R0+URZ], RZ ;  /* 0x000000ff00ff79a7 */ /* 0x0005e600081004ff */
[----:B------:R-:W-:Y:S04]  /*4980*/  @UP3 UMOV UR29, UR4 ;  /* 0x00000004001d3c82 */ /* 0x000fe80008000000 */
[----:B------:R-:W-:Y:S04]  /*4990*/  @UP3 UMOV UR14, UR7 ;  /* 0x00000007000e3c82 */ /* 0x000fe80008000000 */
[----:B------:R-:W-:Y:S01]  /*49a0*/  @UP3 UMOV UR13, UR5 ;  /* 0x00000005000d3c82 */ /* 0x000fe20008000000 */
[----:B------:R-:W-:Y:S05]  /*49b0*/  BRA.U !UP0, `(.L_x_78) ;  /* 0x0000000108c07547 */ /* 0x000fea000b800000 */
[----:B------:R-:W-:Y:S02]  /*49c0*/  UIMAD.WIDE.U32 UR10, UR13, UR55, URZ ;  /* 0x000000370d0a72a5 */ /* 0x000fe4000f8e00ff */
[----:B------:R-:W-:Y:S02]  /*49d0*/  UP2UR UR12, UPR, URZ, 0x4 ;  /* 0x00000004ff0c7883 */ /* 0x000fe40008000000 */
[----:B------:R-:W-:Y:S02]  /*49e0*/  UISETP.NE.AND UP2, UPT, UR54, 0x1, UPT ;  /* 0x000000013600788c */ /* 0x000fe4000bf45270 */
[----:B------:R-:W-:Y:S02]  /*49f0*/  UIMAD.WIDE.U32 UR16, UR14, UR52, URZ ;  /* 0x000000340e1072a5 */ /* 0x000fe4000f8e00ff */
[----:B------:R-:W-:Y:S02]  /*4a00*/  USEL UR4, UR37, UR44, !UP2 ;  /* 0x0000002c25047287 */ /* 0x000fe4000d000000 */
[----:B------:R-:W-:Y:S02]  /*4a10*/  UISETP.NE.AND UP0, UPT, UR15, 0x1, UPT ;  /* 0x000000010f00788c */ /* 0x000fe4000bf05270 */
[----:B------:R-:W-:Y:S02]  /*4a20*/  UP2UR UR20, UPR, URZ, 0x2 ;  /* 0x00000002ff147883 */ /* 0x000fe40008000000 */
[----:B------:R-:W-:Y:S02]  /*4a30*/  UISETP.NE.AND UP1, UPT, UR45, 0x1, UPT ;  /* 0x000000012d00788c */ /* 0x000fe4000bf25270 */
[----:B-1----:R-:W-:Y:S02]  /*4a40*/  UIMAD.WIDE.U32 UR18, UR4, UR22, URZ ;  /* 0x00000016041272a5 */ /* 0x002fe4000f8e00ff */
[----:B------:R-:W-:Y:S01]  /*4a50*/  USEL UR8, UR38, UR47, !UP0 ;  /* 0x0000002f26087287 */ /* 0x000fe2000c000000 */
[----:B------:R-:W-:Y:S02]  /*4a60*/  UMOV UR5, UR11 ;  /* 0x0000000b00057c82 */ /* 0x000fe40008000000 */
[----:B------:R-:W-:Y:S02]  /*4a70*/  USHF.R.U32.HI UR7, URZ, UR50, UR5 ;  /* 0x00000032ff077299 */ /* 0x000fe40008011605 */
[----:B------:R-:W-:Y:S02]  /*4a80*/  UIMAD.WIDE.U32 UR24, UR8, UR22, URZ ;  /* 0x00000016081872a5 */ /* 0x000fe4000f8e00ff */
[----:B------:R-:W-:Y:S02]  /*4a90*/  USEL UR7, UR13, UR7, !UP2 ;  /* 0x000000070d077287 */ /* 0x000fe4000d000000 */
[----:B------:R-:W-:Y:S02]  /*4aa0*/  UISETP.NE.AND UP2, UPT, UR12, URZ, UPT ;  /* 0x000000ff0c00728c */ /* 0x000fe4000bf45270 */
[----:B------:R-:W-:Y:S01]  /*4ab0*/  UIMAD.WIDE.U32 UR10, UR7, UR22, URZ ;  /* 0x00000016070a72a5 */ /* 0x000fe2000f8e00ff */
[----:B------:R-:W-:Y:S02]  /*4ac0*/  UMOV UR5, UR17 ;  /* 0x0000001100057c82 */ /* 0x000fe40008000000 */
[----:B------:R-:W-:Y:S03]  /*4ad0*/  USHF.R.U32.HI UR9, URZ, UR53, UR5 ;  /* 0x00000035ff097299 */ /* 0x000fe60008011605 */
[----:B------:R-:W-:Y:S02]  /*4ae0*/  UMOV UR5, UR19 ;  /* 0x0000001300057c82 */ /* 0x000fe40008000000 */
[----:B------:R-:W-:Y:S03]  /*4af0*/  @UP1 USHF.R.U32.HI UR4, URZ, UR23, UR5 ;  /* 0x00000017ff041299 */ /* 0x000fe60008011605 */
[----:B------:R-:W-:Y:S01]  /*4b00*/  UMOV UR5, UR25 ;  /* 0x0000001900057c82 */ /* 0x000fe20008000000 */
[----:B------:R-:W-:Y:S02]  /*4b10*/  UIMAD UR4, UR45, UR4, URZ ;  /* 0x000000042d0472a4 */ /* 0x000fe4000f8e02ff */
[----:B------:R-:W-:Y:S02]  /*4b20*/  @UP1 USHF.R.U32.HI UR8, URZ, UR23, UR5 ;  /* 0x00000017ff081299 */ /* 0x000fe40008011605 */
[----:B------:R-:W-:Y:S02]  /*4b30*/  USEL UR5, UR14, UR9, !UP0 ;  /* 0x000000090e057287 */ /* 0x000fe4000c000000 */
[----:B------:R-:W-:Y:S02]  /*4b40*/  UIMAD UR9, UR45, UR8, URZ ;  /* 0x000000082d0972a4 */ /* 0x000fe4000f8e02ff */
[----:B------:R-:W-:Y:S03]  /*4b50*/  UISETP.GE.AND UP0, UPT, UR7, UR4, UPT ;  /* 0x000000040700728c */ /* 0x000fe6000bf06270 */
[----:B------:R-:W-:Y:S01]  /*4b60*/  UMOV UR4, UR11 ;  /* 0x0000000b00047c82 */ /* 0x000fe20008000000 */
[----:B------:R-:W-:Y:S02]  /*4b70*/  UISETP.GE.OR UP0, UPT, UR5, UR9, UP0 ;  /* 0x000000090500728c */ /* 0x000fe40008706670 */
[----:B------:R-:W-:Y:S02]  /*4b80*/  USHF.R.U32.HI UR4, URZ, UR23, UR4 ;  /* 0x00000017ff047299 */ /* 0x000fe40008011604 */
[----:B------:R-:W-:Y:S02]  /*4b90*/  UIMAD.WIDE.U32 UR10, UR5, UR22, URZ ;  /* 0x00000016050a72a5 */ /* 0x000fe4000f8e00ff */
[----:B------:R-:W-:Y:S04]  /*4ba0*/  USEL UR12, UR7, UR4, !UP1 ;  /* 0x00000004070c7287 */ /* 0x000fe8000c800000 */
[----:B------:R-:W-:Y:S01]  /*4bb0*/  UIADD3 UR9, UPT, UPT, -UR12, URZ, URZ ;  /* 0x000000ff0c097290 */ /* 0x000fe2000fffe1ff */
[----:B------:R-:W-:Y:S02]  /*4bc0*/  @!UP0 UMOV UR4, UR11 ;  /* 0x0000000b00048c82 */ /* 0x000fe40008000000 */
[----:B------:R-:W-:Y:S02]  /*4bd0*/  @!UP0 USHF.R.U32.HI UR4, URZ, UR23, UR4 ;  /* 0x00000017ff048299 */ /* 0x000fe40008011604 */
[----:B------:R-:W-:Y:S02]  /*4be0*/  UIMAD UR9, UR45, UR9, UR7 ;  /* 0x000000092d0972a4 */ /* 0x000fe4000f8e0207 */
[----:B------:R-:W-:Y:S02]  /*4bf0*/  @!UP0 USEL UR4, UR5, UR4, !UP1 ;  /* 0x0000000405048287 */ /* 0x000fe4000c800000 */
[----:B------:R-:W-:Y:S02]  /*4c00*/  UISETP.NE.AND UP1, UPT, UR20, URZ, UPT ;  /* 0x000000ff1400728c */ /* 0x000fe4000bf25270 */
[----:B------:R-:W-:Y:S02]  /*4c10*/  @!UP0 UIMAD UR8, UR8, UR9, UR4 ;  /* 0x00000009080882a4 */ /* 0x000fe4000f8e0204 */
[----:B------:R-:W-:Y:S02]  /*4c20*/  @!UP0 UIADD3 UR10, UPT, UPT, UR12, -UR4, URZ ;  /* 0x800000040c0a8290 */ /* 0x000fe4000fffe0ff */
[----:B------:R-:W-:Y:S02]  /*4c30*/  UIADD3 UR9, UPT, UPT, -UR7, URZ, URZ ;  /* 0x000000ff07097290 */ /* 0x000fe4000fffe1ff */
[----:B------:R-:W-:Y:S02]  /*4c40*/  UIADD3 UR4, UPT, UPT, -UR5, URZ, URZ ;  /* 0x000000ff05047290 */ /* 0x000fe4000fffe1ff */
[----:B------:R-:W-:Y:S03]  /*4c50*/  @!UP0 UIMAD UR7, UR10, UR45, UR5 ;  /* 0x0000002d0a0782a4 */ /* 0x000fe6000f8e0205 */
[----:B------:R-:W-:Y:S01]  /*4c60*/  @!UP0 UMOV UR5, UR8 ;  /* 0x0000000800058c82 */ /* 0x000fe20008000000 */
[----:B------:R-:W-:Y:S02]  /*4c70*/  UIMAD UR8, UR15, UR4, UR14 ;  /* 0x000000040f0872a4 */ /* 0x000fe4000f8e020e */
[----:B------:R-:W-:Y:S02]  /*4c80*/  UIMAD UR4, UR54, UR9, UR13 ;  /* 0x00000009360472a4 */ /* 0x000fe4000f8e020d */
[----:B------:R-:W-:Y:S02]  /*4c90*/  UIMAD UR14, UR5, UR15, UR8 ;  /* 0x0000000f050e72a4 */ /* 0x000fe4000f8e0208 */
[----:B------:R-:W-:Y:S11]  /*4ca0*/  UIMAD UR13, UR7, UR54, UR4 ;  /* 0x00000036070d72a4 */ /* 0x000ff6000f8e0204 */
[----:B------:R-:W-:Y:S01]  /*4cb0*/  @!UPT UIADD3 URZ, UPT, UPT, URZ, URZ, URZ ;  /* 0x000000fffffff290 */ /* 0x000fe2000fffe0ff */
.L_x_78:
[----:B------:R-:W3:Y:S01]  /*4cc0*/  @!UP4 LDCU.128 UR16, c[0x0][0xb10] ;  /* 0x00016200ff10c7ac */ /* 0x000ee20008000c00 */
[----:B------:R-:W-:Y:S04]  /*4cd0*/  ISETP.NE.U32.AND P0, PT, RZ, UR42, PT ;  /* 0x0000002aff007c0c */ /* 0x000fe8000bf05070 */
[----:B------:R-:W-:Y:S01]  /*4ce0*/  ISETP.NE.AND.EX P0, PT, RZ, UR43, PT, P0 ;  /* 0x0000002bff007c0c */ /* 0x000fe2000bf05300 */
[----:B------:R-:W4:Y:S01]  /*4cf0*/  @!UP4 LDCU UR5, c[0x0][0xb0c] ;  /* 0x00016180ff05c7ac */ /* 0x000f220008000800 */
[----:B---3--:R-:W-:Y:S02]  /*4d00*/  UIMAD.WIDE.U32 UR8, UR14, UR16, URZ ;  /* 0x000000100e0872a5 */ /* 0x008fe4000f8e00ff */
[----:B------:R-:W-:Y:S05]  /*4d10*/  UIMAD.WIDE.U32 UR10, UR13, UR19, URZ ;  /* 0x000000130d0a72a5 */ /* 0x000fea000f8e00ff */
[----:B------:R-:W-:Y:S01]  /*4d20*/  @!UP4 UMOV UR4, UR9 ;  /* 0x000000090004cc82 */ /* 0x000fe20008000000 */
[----:B----4-:R-:W-:Y:S02]  /*4d30*/  @!UP4 UISETP.NE.AND UP0, UPT, UR5, 0x1, UPT ;  /* 0x000000010500c88c */ /* 0x010fe4000bf05270 */
[----:B------:R-:W-:Y:S01]  /*4d40*/  @!UP4 USHF.R.U32.HI UR4, URZ, UR17, UR4 ;  /* 0x00000011ff04c299 */ /* 0x000fe20008011604 */
[----:B------:R-:W-:Y:S03]  /*4d50*/  @!UP4 UMOV UR7, UR11 ;  /* 0x0000000b0007cc82 */ /* 0x000fe60008000000 */
[----:B------:R-:W-:Y:S02]  /*4d60*/  @!UP4 USEL UR8, UR14, UR4, !UP0 ;  /* 0x000000040e08c287 */ /* 0x000fe4000c000000 */
[----:B------:R-:W-:Y:S05]  /*4d70*/  @!UP4 UISETP.NE.AND UP0, UPT, UR18, 0x1, UPT ;  /* 0x000000011200c88c */ /* 0x000fea000bf05270 */
[----:B------:R-:W3:Y:S02]  /*4d80*/  @!UP4 LDCU UR4, c[0x0][0xb20] ;  /* 0x00016400ff04c7ac */ /* 0x000ee40008000800 */
[----:B---3--:R-:W-:Y:S04]  /*4d90*/  @!UP4 USHF.R.U32.HI UR7, URZ, UR4, UR7 ;  /* 0x00000004ff07c299 */ /* 0x008fe80008011607 */
[----:B------:R-:W-:Y:S04]  /*4da0*/  @!UP4 USEL UR7, UR13, UR7, !UP0 ;  /* 0x000000070d07c287 */ /* 0x000fe8000c000000 */
[----:B------:R-:W-:Y:S02]  /*4db0*/  @!UP4 UIADD3 UR4, UPT, UPT, -UR8, UR7, URZ ;  /* 0x000000070804c290 */ /* 0x000fe4000fffe1ff */
[----:B------:R-:W-:Y:S02]  /*4dc0*/  @!UP4 UIADD3 UR7, UPT, UPT, UR8, -UR7, URZ ;  /* 0x800000070807c290 */ /* 0x000fe4000fffe0ff */
[----:B------:R-:W-:Y:S02]  /*4dd0*/  @!UP4 UIMAD UR14, UR4, UR5, UR14 ;  /* 0x00000005040ec2a4 */ /* 0x000fe4000f8e020e */
[----:B------:R-:W-:Y:S01]  /*4de0*/  @!UP4 UIMAD UR13, UR7, UR18, UR13 ;  /* 0x00000012070dc2a4 */ /* 0x000fe2000f8e020d */
[----:B------:R-:W-:Y:S11]  /*4df0*/  BRA.U UP1, `(.L_x_79) ;  /* 0x0000000101107547 */ /* 0x000ff6000b800000 */
[----:B--2---:R-:W-:Y:S04]  /*4e00*/  MOV R0, UR49 ;  /* 0x0000003100007c02 */ /* 0x004fe80008000f00 */
[----:B------:R-:W-:Y:S04]  /*4e10*/  SHF.L.U32 R3, R0, 0x1f, RZ ;  /* 0x0000001f00037819 */ /* 0x000fe800000006ff */
[----:B------:R-:W2:Y:S02]  /*4e20*/  SYNCS.PHASECHK.TRANS64.TRYWAIT P1, [UR6+0x48], R3 ;  /* 0x00004803ff0075a7 */ /* 0x000ea40008021106 */
[----:B--2---:R-:W-:Y:S05]  /*4e30*/  @!P1 BRA `(.L_x_80) ;  /* 0x0000003c00849947 */ /* 0x004fea0003800000 */
.L_x_79:
[----:B------:R-:W-:Y:S05]  /*4e40*/  BRA.U !UP6, `(.L_x_81) ;  /* 0x000000010e387547 */ /* 0x000fea000b800000 */
[----:B------:R-:W-:Y:S01]  /*4e50*/  UPLOP3.LUT UP2, UPT, UPT, UPT, UP5, 0x80, 0x8 ;  /* 0x000000000008789c */ /* 0x000fe20003f4f050 */
[----:B--2---:R-:W-:Y:S01]  /*4e60*/  HFMA2 R0, -RZ, RZ, 0, 5.9604644775390625e-08 ;  /* 0x00000001ff007431 */ /* 0x004fe200000001ff */
[----:B------:R-:W2:Y:S01]  /*4e70*/  LDCU.64 UR8, c[0x0][0x358] ;  /* 0x00006b00ff0877ac */ /* 0x000ea20008000a00 */
[----:B------:R-:W-:Y:S03]  /*4e80*/  IMAD.MOV.U32 R142, RZ, RZ, 0x1 ;  /* 0x00000001ff8e7424 */ /* 0x000fe600078e00ff */
[----:B------:R-:W-:Y:S05]  /*4e90*/  PLOP3.LUT P1, PT, PT, PT, UP2, 0x80, 0x8 ;  /* 0x000000000008781c */ /* 0x000fea0003f2f028 */
[----:B------:R-:W3:Y:S01]  /*4ea0*/  @UP2 LDCU.64 UR4, c[0x0][0x888] ;  /* 0x00011100ff0427ac */ /* 0x000ee20008000a00 */
[----:B------:R-:W-:Y:S07]  /*4eb0*/  @UP2 UIMAD UR7, UR60, UR42, URZ ;  /* 0x0000002a3c0722a4 */ /* 0x000fee000f8e02ff */
[----:B------:R-:W-:Y:S01]  /*4ec0*/  @!P1 PRMT R142, R0, 0x7610, R142 ;  /* 0x00007610008e9816 */ /* 0x000fe2000000008e */
[----:B---3--:R-:W-:Y:S06]  /*4ed0*/  @UP2 UIMAD.WIDE UR4, UR7, 0x4, UR4 ;  /* 0x00000004070428a5 */ /* 0x008fec000f8e0204 */
[----:B------:R-:W-:Y:S01]  /*4ee0*/  IMAD.U32 R2, RZ, RZ, UR4 ;  /* 0x00000004ff027e24 */ /* 0x000fe2000f8e00ff */
[----:B------:R-:W-:Y:S04]  /*4ef0*/  MOV R3, UR5 ;  /* 0x0000000500037c02 */ /* 0x000fe80008000f00 */
[----:B------:R-:W3:Y:S01]  /*4f00*/  @!UP2 LDCU UR4, c[0x0][0x880] ;  /* 0x00011000ff04a7ac */ /* 0x000ee20008000800 */
[----:B--2--5:R4:W5:Y:S02]  /*4f10*/  @P1 LDG.E R75, desc[UR8][R2.64] ;  /* 0x00000008024b1981 */ /* 0x024964000c1e1900 */
[----:B---34-:R-:W-:Y:S07]  /*4f20*/  @!P1 IMAD.U32 R75, RZ, RZ, UR4 ;  /* 0x00000004ff4b9e24 */ /* 0x018fee000f8e00ff */
.L_x_81:
[----:B-----5:R-:W-:Y:S01]  /*4f30*/  @!P0 FSETP.EQ.AND P1, PT, R75, RZ, PT ;  /* 0x000000ff4b00820b */ /* 0x020fe20003f22000 */
[----:B------:R-:W-:Y:S01]  /*4f40*/  @!UPT UIADD3 URZ, UPT, UPT, URZ, URZ, URZ ;  /* 0x000000fffffff290 */ /* 0x000fe2000fffe0ff */
[----:B------:R-:W-:Y:S11]  /*4f50*/  @!P0 BRA `(.L_x_82) ;  /* 0x0000000000148947 */ /* 0x000ff60003800000 */
[----:B------:R-:W-:Y:S02]  /*4f60*/  LOP3.LUT P0, RZ, R142, 0xff, RZ, 0xc0, !PT ;  /* 0x000000ff8eff7812 */ /* 0x000fe4000780c0ff */
[----:B------:R-:W-:Y:S04]  /*4f70*/  PLOP3.LUT P1, PT, PT, PT, UP2, 0x80, 0x8 ;  /* 0x000000000008781c */ /* 0x000fe80003f2f028 */
[----:B------:R-:W-:Y:S07]  /*4f80*/  PLOP3.LUT P1, PT, P1, PT, PT, 0x8, 0x80 ;  /* 0x000000000080781c */ /* 0x000fee0000f2e170 */
[----:B------:R-:W-:Y:S11]  /*4f90*/  @P0 FSETP.EQ.AND P1, PT, R75, RZ, PT ;  /* 0x000000ff4b00020b */ /* 0x000ff60003f22000 */
[----:B------:R-:W-:Y:S02]  /*4fa0*/  @!UPT UIADD3 URZ, UPT, UPT, URZ, URZ, URZ ;  /* 0x000000fffffff290 */ /* 0x000fe4000fffe0ff */
.L_x_82:
[----:B------:R-:W-:Y:S01]  /*4fb0*/  ULEA UR7, UR21, UR6, 0x3 ;  /* 0x0000000615077291 */ /* 0x000fe2000f8e18ff */
[----:B--2---:R-:W-:Y:S02]  /*4fc0*/  SHF.L.U32 R0, R11, 0x1f, RZ ;  /* 0x0000001f0b007819 */ /* 0x004fe400000006ff */
[----:B------:R-:W-:Y:S01]  /*4fd0*/  ELECT P0, URZ, PT ;  /* 0x0000000000ff782f */ /* 0x000fe20003800000 */
[----:B------:R-:W-:Y:S05]  /*4fe0*/  VIADD R10, R10, 0x1 ;  /* 0x000000010a0a7836 */ /* 0x000fea0000000000 */
[----:B------:R-:W2:Y:S02]  /*4ff0*/  SYNCS.PHASECHK.TRANS64.TRYWAIT P2, [UR7+0x30], R0 ;  /* 0x00003000ff0075a7 */ /* 0x000ea40008041107 */
[----:B--2---:R-:W-:Y:S05]  /*5000*/  @!P2 BRA `(.L_x_83) ;  /* 0x0000003c0028a947 */ /* 0x004fea0003800000 */
.L_x_143:
[----:B------:R-:W-:Y:S01]  /*5010*/  UIADD3 UR33, UPT, UPT, UR7, 0x20, URZ ;  /* 0x0000002007217890 */ /* 0x000fe2000fffe0ff */
[----:B------:R-:W-:Y:S01]  /*5020*/  PLOP3.LUT P0, PT, P1, P0, PT, 0xf2, 0x2f ;  /* 0x00000000002f781c */ /* 0x000fe20000f01e72 */
        /* <DEDUP_REMOVED lines=8> */
[----:B------:R-:W-:Y:S01]  /*50b0*/  UMOV UR25, UR33 ;  /* 0x0000002100197c82 */ /* 0x000fe20008000000 */
[----:B------:R-:W-:Y:S01]  /*50c0*/  R2UR UR56, R156 ;  /* 0x000000009c3872ca */ /* 0x000fe200000e0000 */
[----:B------:R-:W-:Y:S01]  /*50d0*/  UMOV UR60, UR29 ;  /* 0x0000001d003c7c82 */ /* 0x000fe20008000000 */
[----:B------:R-:W-:Y:S01]  /*50e0*/  R2UR UR51, R157 ;  /* 0x000000009d3372ca */ /* 0x000fe200000e0000 */
[----:B------:R-:W-:Y:S01]  /*50f0*/  VOTEU.ALL UP1, P0 ;  /* 0x0000000000ff7886 */ /* 0x000fe20000020000 */
[----:B------:R-:W-:Y:S01]  /*5100*/  @!P0 IADD3 R2, P1, PT, R12, 0x580, RZ ;  /* 0x000005800c028810 */ /* 0x000fe20007f3e0ff */
[----:B------:R-:W-:Y:S03]  /*5110*/  VOTEU.ALL UP0, P0 ;  /* 0x0000000000ff7886 */ /* 0x000fe60000000000 */
[----:B------:R-:W-:Y:S01]  /*5120*/  @!P0 R2UR UR5, R2 ;  /* 0x00000000020582ca */ /* 0x000fe200000e0000 */
[----:B--2---:R-:W-:Y:S01]  /*5130*/  @!P0 IMAD.X R0, RZ, RZ, R13, P1 ;  /* 0x000000ffff008224 */ /* 0x004fe200008e060d */
[----:B------:R-:W-:Y:S01]  /*5140*/  @!UP0 USHF.L.U32 UR35, UR46, 0x6, URZ ;  /* 0x000000062e238899 */ /* 0x000fe200080006ff */
[----:B------:R-:W-:Y:S01]  /*5150*/  ISETP.NE.AND P1, PT, R10, 0x2, PT ;  /* 0x000000020a00780c */ /* 0x000fe20003f25270 */
[----:B------:R-:W-:Y:S02]  /*5160*/  @!UP0 UIMAD UR34, UR48, 0x70, URZ ;  /* 0x00000070302288a4 */ /* 0x000fe4000f8e02ff */
[----:B------:R-:W-:Y:S01]  /*5170*/  @!P0 R2UR UR4, R0 ;  /* 0x00000000000482ca */ /* 0x000fe200000e0000 */
[----:B------:R-:W-:Y:S01]  /*5180*/  UIADD3 UR48, UPT, UPT, UR13, UR56, URZ ;  /* 0x000000380d307290 */ /* 0x000fe2000fffe0ff */
[----:B------:R-:W-:Y:S01]  /*5190*/  SEL R0, RZ, 0x1, P1 ;  /* 0x00000001ff007807 */ /* 0x000fe20000800000 */
[----:B------:R-:W-:Y:S01]  /*51a0*/  @!UP0 UIADD3 UR10, UPT, UPT, UR34, 0x10, URZ ;  /* 0x00000010220a8890 */ /* 0x000fe2000fffe0ff */
[----:B------:R-:W-:Y:S01]  /*51b0*/  SEL R10, R10, RZ, P1 ;  /* 0x000000ff0a0a7207 */ /* 0x000fe20000800000 */
[----:B------:R-:W-:Y:S01]  /*51c0*/  UMOV UR11, UR35 ;  /* 0x00000023000b7c82 */ /* 0x000fe20008000000 */
[----:B------:R-:W-:Y:S01]  /*51d0*/  @!UP0 UIADD3 UR18, UPT, UPT, UR34, 0x20, URZ ;  /* 0x0000002022128890 */ /* 0x000fe2000fffe0ff */
[----:B------:R-:W-:Y:S01]  /*51e0*/  IMAD.U32 R2, RZ, RZ, UR5 ;  /* 0x00000005ff027e24 */ /* 0x000fe2000f8e00ff */
[----:B------:R-:W-:Y:S01]  /*51f0*/  UMOV UR19, UR35 ;  /* 0x0000002300137c82 */ /* 0x000fe20008000000 */
[----:B------:R-:W-:Y:S01]  /*5200*/  @!UP0 UIADD3 UR26, UPT, UPT, UR34, 0x30, URZ ;  /* 0x00000030221a8890 */ /* 0x000fe2000fffe0ff */
[----:B------:R-:W-:Y:S01]  /*5210*/  LOP3.LUT R9, R9, R0, RZ, 0x3c, !PT ;  /* 0x0000000009097212 */ /* 0x000fe200078e3cff */
[----:B------:R-:W-:Y:S01]  /*5220*/  UMOV UR27, UR35 ;  /* 0x00000023001b7c82 */ /* 0x000fe20008000000 */
[----:B------:R-:W-:Y:S01]  /*5230*/  @!P0 R2UR UR30, R2 ;  /* 0x00000000021e82ca */ /* 0x000fe200000e0000 */
[----:B------:R-:W-:Y:S01]  /*5240*/  IMAD.U32 R3, RZ, RZ, UR4 ;  /* 0x00000004ff037e24 */ /* 0x000fe2000f8e00ff */
[----:B------:R-:W-:Y:S02]  /*5250*/  @!UP0 UIMAD UR4, UR21, 0x3800, UR6 ;  /* 0x00003800150488a4 */ /* 0x000fe4000f8e0206 */
[----:B------:R-:W-:Y:S02]  /*5260*/  UIADD3 UR46, UPT, UPT, UR14, UR51, URZ ;  /* 0x000000330e2e7290 */ /* 0x000fe4000fffe0ff */
[----:B------:R-:W-:Y:S01]  /*5270*/  @!P0 R2UR UR31, R3 ;  /* 0x00000000031f82ca */ /* 0x000fe200000e0000 */
[----:B------:R-:W-:Y:S02]  /*5280*/  @!UP0 UIADD3 UR32, UPT, UPT, UR4, 0x200, URZ ;  /* 0x0000020004208890 */ /* 0x000fe4000fffe0ff */
[----:B------:R-:W-:Y:S02]  /*5290*/  @!UP0 UIADD3 UR8, UPT, UPT, UR4, 0xa00, URZ ;  /* 0x00000a0004088890 */ /* 0x000fe4000fffe0ff */
[----:B------:R-:W-:Y:S02]  /*52a0*/  @!UP0 UIADD3 UR16, UPT, UPT, UR4, 0x1200, URZ ;  /* 0x0000120004108890 */ /* 0x000fe4000fffe0ff */
[----:B------:R-:W-:Y:S06]  /*52b0*/  @!UP0 UIADD3 UR24, UPT, UPT, UR4, 0x1a00, URZ ;  /* 0x00001a0004188890 */ /* 0x000fec000fffe0ff */
[----:B------:R-:W-:Y:S01]  /*52c0*/  @!UP1 UTMALDG.3D [UR32], [UR30], desc[UR40] ;  /* 0x000028201e0095b4 */ /* 0x000fe20008011000 */
[----:B------:R-:W-:Y:S05]  /*52d0*/  VOTEU.ALL UP1, P0 ;  /* 0x0000000000ff7886 */ /* 0x000fea0000020000 */
[----:B------:R2:W-:Y:S01]  /*52e0*/  @!UP1 UTMALDG.3D [UR8], [UR30], desc[UR40] ;  /* 0x000028081e0095b4 */ /* 0x0005e20008011000 */
[----:B------:R-:W-:Y:S05]  /*52f0*/  VOTEU.ALL UP1, P0 ;  /* 0x0000000000ff7886 */ /* 0x000fea0000020000 */
[----:B------:R3:W-:Y:S01]  /*5300*/  @!UP1 UTMALDG.3D [UR16], [UR30], desc[UR40] ;  /* 0x000028101e0095b4 */ /* 0x0007e20008011000 */
[----:B------:R-:W-:Y:S05]  /*5310*/  VOTEU.ALL UP1, P0 ;  /* 0x0000000000ff7886 */ /* 0x000fea0000020000 */
[----:B------:R-:W-:Y:S01]  /*5320*/  @!UP1 UTMALDG.3D [UR24], [UR30], desc[UR40] ;  /* 0x000028181e0095b4 */ /* 0x000fe20008011000 */
[----:B------:R-:W-:Y:S01]  /*5330*/  VOTEU.ALL UP1, P0 ;  /* 0x0000000000ff7886 */ /* 0x000fe20000020000 */
[----:B--2---:R-:W-:Y:S02]  /*5340*/  @!UP0 UIADD3 UR10, UPT, UPT, UR34, 0x40, URZ ;  /* 0x00000040220a8890 */ /* 0x004fe4000fffe0ff */
[----:B------:R-:W-:Y:S02]  /*5350*/  @!UP0 UIADD3 UR8, UPT, UPT, UR4, 0x2200, URZ ;  /* 0x0000220004088890 */ /* 0x000fe4000fffe0ff */
[----:B---3--:R-:W-:Y:S02]  /*5360*/  @!UP0 UIADD3 UR18, UPT, UPT, UR34, 0x50, URZ ;  /* 0x0000005022128890 */ /* 0x008fe4000fffe0ff */
[----:B------:R-:W-:Y:S05]  /*5370*/  @!UP0 UIADD3 UR16, UPT, UPT, UR4, 0x2a00, URZ ;  /* 0x00002a0004108890 */ /* 0x000fea000fffe0ff */
[----:B------:R2:W-:Y:S01]  /*5380*/  @!UP1 UTMALDG.3D [UR8], [UR30], desc[UR40] ;  /* 0x000028081e0095b4 */ /* 0x0005e20008011000 */
[----:B------:R-:W-:Y:S02]  /*5390*/  UPLOP3.LUT UP1, UPT, UPT, UPT, UPT, 0x80, 0x8 ;  /* 0x000000000008789c */ /* 0x000fe40003f2f070 */
[----:B--2---:R-:W-:Y:S02]  /*53a0*/  @!UP0 UIADD3 UR10, UPT, UPT, UR34, 0x60, URZ ;  /* 0x00000060220a8890 */ /* 0x004fe4000fffe0ff */
[----:B------:R-:W-:Y:S01]  /*53b0*/  @!UP0 UIADD3 UR8, UPT, UPT, UR4, 0x3200, URZ ;  /* 0x0000320004088890 */ /* 0x000fe2000fffe0ff */
[----:B------:R-:W-:Y:S01]  /*53c0*/  VOTEU.ALL UP0, P0 ;  /* 0x0000000000ff7886 */ /* 0x000fe20000000000 */
[----:B------:R-:W-:Y:S04]  /*53d0*/  UIADD3 UR4, UPT, UPT, UR21, 0x1, URZ ;  /* 0x0000000115047890 */ /* 0x000fe8000fffe0ff */
[----:B------:R2:W-:Y:S01]  /*53e0*/  @!UP0 UTMALDG.3D [UR16], [UR30], desc[UR40] ;  /* 0x000028101e0085b4 */ /* 0x0005e20008011000 */
[----:B------:R-:W-:Y:S04]  /*53f0*/  UISETP.NE.AND UP0, UPT, UR4, 0x2, UPT ;  /* 0x000000020400788c */ /* 0x000fe8000bf05270 */
[----:B------:R-:W-:Y:S02]  /*5400*/  USEL UR5, URZ, 0x1, UP0 ;  /* 0x00000001ff057887 */ /* 0x000fe40008000000 */
[----:B------:R-:W-:Y:S02]  /*5410*/  USEL UR21, UR4, URZ, UP0 ;  /* 0x000000ff04157287 */ /* 0x000fe40008000000 */
[----:B------:R-:W-:Y:S01]  /*5420*/  VOTEU.ALL UP0, P0 ;  /* 0x0000000000ff7886 */ /* 0x000fe20000000000 */
[----:B------:R-:W-:Y:S01]  /*5430*/  UPRMT UR4, UR39, 0x654, UR33 ;  /* 0x0000065427047896 */ /* 0x000fe20008000021 */
[----:B------:R-:W-:Y:S03]  /*5440*/  LOP3.LUT R11, R11, UR5, RZ, 0x3c, !PT ;  /* 0x000000050b0b7c12 */ /* 0x000fe6000f8e3cff */
[----:B------:R2:W-:Y:S01]  /*5450*/  @!UP0 UTMALDG.3D [UR8], [UR30], desc[UR40] ;  /* 0x000028081e0085b4 */ /* 0x0005e20008011000 */
[----:B------:R2:W-:Y:S04]  /*5460*/  @!P0 SYNCS.ARRIVE.TRANS64.RED.A0TR RZ, [UR7+0x20], R8 ;  /* 0x00002008ffff89a7 */ /* 0x0005e80008300407 */
[----:B------:R-:W-:Y:S01]  /*5470*/  SYNCS.ARRIVE.TRANS64.RED.A1T0 RZ, [UR4], RZ ;  /* 0x000000ffffff79a7 */ /* 0x000fe20008100404 */
[----:B------:R-:W-:Y:S05]  /*5480*/  BRA.U UP3, `(.L_x_84) ;  /* 0xfffffff103d07547 */ /* 0x000fea000b83ffff */
[----:B------:R-:W-:Y:S01]  /*5490*/  UIADD3 UR6, UPT, UPT, UR6, 0x30, URZ ;  /* 0x0000003006067890 */ /* 0x000fe2000fffe0ff */
[----:B------:R-:W-:-:S03]  /*54a0*/  SHF.L.U32 R3, R11, 0x1f, RZ ;  /* 0x0000001f0b037819 */ /* 0x000fc600000006ff */
[----:B------:R-:W-:-:S09]  /*54b0*/  ULEA UR4, UR21, UR6, 0x3 ;  /* 0x0000000615047291 */ /* 0x000fd2000f8e18ff */
[----:B------:R-:W3:Y:S02]  /*54c0*/  SYNCS.PHASECHK.TRANS64.TRYWAIT P0, [UR4], R3 ;  /* 0x00000003ff0075a7 */ /* 0x000ee40008001104 */
[----:B---3--:R-:W-:Y:S05]  /*54d0*/  @!P0 BRA `(.L_x_85) ;  /* 0x00000038000c8947 */ /* 0x008fea0003800000 */
.L_x_145:
[----:B------:R-:W-:-:S04]  /*54e0*/  UIADD3 UR4, UPT, UPT, UR21, 0x1, URZ ;  /* 0x0000000115047890 */ /* 0x000fc8000fffe0ff */
[----:B------:R-:W-:-:S04]  /*54f0*/  UISETP.NE.AND UP0, UPT, UR4, 0x2, UPT ;  /* 0x000000020400788c */ /* 0x000fc8000bf05270 */
[----:B------:R-:W-:Y:S02]  /*5500*/  USEL UR5, URZ, 0x1, UP0 ;  /* 0x00000001ff057887 */ /* 0x000fe40008000000 */
[----:B------:R-:W-:-:S04]  /*5510*/  USEL UR4, UR4, URZ, UP0 ;  /* 0x000000ff04047287 */ /* 0x000fc80008000000 */
[----:B------:R-:W-:Y:S01]  /*5520*/  ULEA UR4, UR4, UR6, 0x3 ;  /* 0x0000000604047291 */ /* 0x000fe2000f8e18ff */
[----:B---3--:R-:W-:-:S04]  /*5530*/  LOP3.LUT R3, R11, UR5, RZ, 0x3c, !PT ;  /* 0x000000050b037c12 */ /* 0x008fc8000f8e3cff */
[----:B------:R-:W-:Y:S01]  /*5540*/  SHF.L.U32 R3, R3, 0x1f, RZ ;  /* 0x0000001f03037819 */ /* 0x000fe200000006ff */
[----:B------:R-:W-:-:S07]  /*5550*/  IMAD.U32 R0, RZ, RZ, UR4 ;  /* 0x00000004ff007e24 */ /* 0x000fce000f8e00ff */
.L_x_86:
[----:B---3--:R3:W4:Y:S02]  /*5560*/  SYNCS.PHASECHK.TRANS64.TRYWAIT P0, [R0+URZ], R3 ;  /* 0x00000003000075a7 */ /* 0x00872400080011ff */
[----:B----4-:R-:W-:Y:S05]  /*5570*/  @!P0 NANOSLEEP.SYNCS 0x989680 ;  /* 0x009896800000895d */ /* 0x010fea0003900000 */
[----:B------:R-:W4:Y:S02]  /*5580*/  @!P0 SYNCS.PHASECHK.TRANS64 P0, [R0+URZ], R3 ;  /* 0x00000003000085a7 */ /* 0x000f2400080010ff */
[----:B-12-4-:R-:W-:Y:S05]  /*5590*/  @P0 EXIT ;  /* 0x000000000000094d */ /* 0x016fea0003800000 */
[----:B------:R-:W-:Y:S05]  /*55a0*/  BRA `(.L_x_86) ;  /* 0xfffffffc00ec7947 */ /* 0x000fea000383ffff */
.L_x_76:
[----:B------:R-:W-:-:S06]  /*55b0*/  UISETP.GE.AND UP0, UPT, UR18, 0x4, UPT ;  /* 0x000000041200788c */ /* 0x000fcc000bf06270 */
[----:B------:R-:W-:-:S13]  /*55c0*/  PLOP3.LUT P0, PT, PT, PT, UP0, 0x80, 0x8 ;  /* 0x000000000008781c */ /* 0x000fda0003f0f008 */
[----:B-1----:R-:W-:Y:S05]  /*55d0*/  @!P0 EXIT ;  /* 0x000000000000894d */ /* 0x002fea0003800000 */
[----:B------:R-:W-:Y:S01]  /*55e0*/  BAR.SYNC.DEFER_BLOCKING 0x6, 0xa0 ;  /* 0x0182800000007b1d */ /* 0x000fe20000010000 */
[C---:B------:R-:W-:Y:S01]  /*55f0*/  IMAD.SHL.U32 R133, R163.reuse, 0x8, RZ ;  /* 0x00000008a3857824 */ /* 0x040fe200078e00ff */
[----:B------:R-:W-:Y:S01]  /*5600*/  SHF.R.U32.HI R7, RZ, 0x1, R163 ;  /* 0x00000001ff077819 */ /* 0x000fe200000116a3 */
[----:B------:R-:W-:Y:S01]  /*5610*/  IMAD.SHL.U32 R2, R163, 0x10, RZ ;  /* 0x00000010a3027824 */ /* 0x000fe200078e00ff */
[----:B------:R-:W-:Y:S01]  /*5620*/  CS2R R160, SRZ ;  /* 0x0000000000a07805 */ /* 0x000fe2000001ff00 */
[----:B------:R-:W-:Y:S01]  /*5630*/  IMAD.MOV.U32 R162, RZ, RZ, 0x1 ;  /* 0x00000001ffa27424 */ /* 0x000fe200078e00ff */
[----:B------:R-:W-:Y:S02]  /*5640*/  UMOV UR43, 0x400 ;  /* 0x00000400002b7882 */ /* 0x000fe40000000000 */
[----:B------:R-:W1:Y:S01]  /*5650*/  LDC.64 R138, c[0x0][0x888] ;  /* 0x00022200ff8a7b82 */ /* 0x000e620000000a00 */
[----:B------:R-:W-:Y:S01]  /*5660*/  ULEA UR43, UR39, UR43, 0x18 ;  /* 0x0000002b272b7291 */ /* 0x000fe2000f8ec0ff */
[----:B------:R-:W-:Y:S01]  /*5670*/  LOP3.LUT R133, R133, 0x300, RZ, 0xc0, !PT ;  /* 0x0000030085857812 */ /* 0x000fe200078ec0ff */
[----:B------:R-:W-:Y:S01]  /*5680*/  IMAD.MOV.U32 R72, RZ, RZ, RZ ;  /* 0x000000ffff487224 */ /* 0x000fe200078e00ff */
[----:B------:R-:W-:-:S02]  /*5690*/  LOP3.LUT R0, R2, 0x40, RZ, 0xc0, !PT ;  /* 0x0000004002007812 */ /* 0x000fc400078ec0ff */
[----:B------:R-:W-:Y:S02]  /*56a0*/  CS2R R158, SRZ ;  /* 0x00000000009e7805 */ /* 0x000fe4000001ff00 */
[--C-:B------:R-:W-:Y:S01]  /*56b0*/  LOP3.LUT R133, R133, 0x30, R2.reuse, 0xf8, !PT ;  /* 0x0000003085857812 */ /* 0x100fe200078ef802 */
[----:B------:R-:W2:Y:S01]  /*56c0*/  LDCU UR50, c[0x0][0x370] ;  /* 0x00006e00ff3277ac */ /* 0x000ea20008000800 */
[----:B------:R-:W3:Y:S01]  /*56d0*/  LDC.64 R140, c[0x0][0x890] ;  /* 0x00022400ff8c7b82 */ /* 0x000ee20000000a00 */
[----:B------:R-:W-:Y:S01]  /*56e0*/  LOP3.LUT R7, R0, 0x8, R7, 0xf8, !PT ;  /* 0x0000000800077812 */ /* 0x000fe200078ef807 */
[----:B------:R-:W-:Y:S01]  /*56f0*/  IMAD.SHL.U32 R0, R163, 0x2, RZ ;  /* 0x00000002a3007824 */ /* 0x000fe200078e00ff */
[----:B------:R-:W-:Y:S01]  /*5700*/  LOP3.LUT R133, R133, 0x80, R2, 0xf8, !PT ;  /* 0x0000008085857812 */ /* 0x000fe200078ef802 */
[C---:B------:R-:W-:Y:S01]  /*5710*/  IMAD.U32 R2, R163.reuse, 0x10000, RZ ;  /* 0x00010000a3027824 */ /* 0x040fe200078e00ff */
[----:B------:R-:W-:Y:S01]  /*5720*/  LOP3.LUT R163, R163, 0x60, RZ, 0xc0, !PT ;  /* 0x00000060a3a37812 */ /* 0x000fe200078ec0ff */
[----:B------:R-:W4:Y:S01]  /*5730*/  LDCU.64 UR62, c[0x0][0x348] ;  /* 0x00006900ff3e77ac */ /* 0x000f220008000a00 */
[----:B------:R-:W-:Y:S01]  /*5740*/  LOP3.LUT R0, R7, 0x8, R0, 0x78, !PT ;  /* 0x0000000807007812 */ /* 0x000fe200078e7800 */
[----:B------:R-:W1:Y:S01]  /*5750*/  LDC.64 R136, c[0x0][0x8b0] ;  /* 0x00022c00ff887b82 */ /* 0x000e620000000a00 */
[----:B------:R-:W2:Y:S01]  /*5760*/  LDS R3, [UR43+0x100] ;  /* 0x0001002bff037984 */ /* 0x000ea20008000800 */
[----:B------:R-:W-:Y:S01]  /*5770*/  LOP3.LUT R2, R2, 0x600000, RZ, 0xc0, !PT ;  /* 0x0060000002027812 */ /* 0x000fe200078ec0ff */
[----:B------:R-:W1:Y:S01]  /*5780*/  LDCU UR42, c[0x0][0xb0c] ;  /* 0x00016180ff2a77ac */ /* 0x000e620008000800 */
[----:B------:R-:W-:Y:S01]  /*5790*/  LOP3.LUT R133, R133, R0, RZ, 0xfc, !PT ;  /* 0x0000000085857212 */ /* 0x000fe200078efcff */
[----:B------:R-:W1:Y:S03]  /*57a0*/  LDCU UR38, c[0x0][0xb30] ;  /* 0x00016600ff2677ac */ /* 0x000e660008000800 */
[----:B------:R-:W1:Y:S01]  /*57b0*/  LDC.64 R134, c[0x0][0x8a8] ;  /* 0x00022a00ff867b82 */ /* 0x000e620000000a00 */
[----:B------:R-:W1:Y:S01]  /*57c0*/  LDCU.64 UR58, c[0x0][0x888] ;  /* 0x00011100ff3a77ac */ /* 0x000e620008000a00 */
[----:B------:R-:W1:Y:S01]  /*57d0*/  LDCU.64 UR40, c[0x0][0xb28] ;  /* 0x00016500ff2877ac */ /* 0x000e620008000a00 */
[----:B------:R-:W1:Y:S01]  /*57e0*/  LDCU.128 UR52, c[0x0][0xb10] ;  /* 0x00016200ff3477ac */ /* 0x000e620008000c00 */
[----:B------:R-:W1:Y:S01]  /*57f0*/  LDCU UR49, c[0x0][0x374] ;  /* 0x00006e80ff3177ac */ /* 0x000e620008000800 */
[----:B------:R-:W-:Y:S01]  /*5800*/  UIADD3 UR57, UPT, UPT, UR43, 0x200, URZ ;  /* 0x000002002b397890 */ /* 0x000fe2000fffe0ff */
[----:B------:R-:W-:Y:S01]  /*5810*/  UMOV UR44, URZ ;  /* 0x000000ff002c7c82 */ /* 0x000fe20008000000 */
[----:B------:R-:W-:Y:S01]  /*5820*/  UMOV UR47, URZ ;  /* 0x000000ff002f7c82 */ /* 0x000fe20008000000 */
[----:B--234-:R-:W-:-:S09]  /*5830*/  IMAD.IADD R2, R3, 0x1, R2 ;  /* 0x0000000103027824 */ /* 0x01cfd200078e0202 */
.L_x_112:
[----:B------:R-:W-:Y:S02]  /*5840*/  LEA R8, R158, UR43, 0x3 ;  /* 0x0000002b9e087c11 */ /* 0x000fe4000f8e18ff */
[----:B------:R-:W-:Y:S02]  /*5850*/  SHF.L.U32 R3, R160, 0x1f, RZ ;  /* 0x0000001fa0037819 */ /* 0x000fe400000006ff */
[----:B------:R-:W-:Y:S02]  /*5860*/  LEA R5, R158, UR43, 0x4 ;  /* 0x0000002b9e057c11 */ /* 0x000fe4000f8e20ff */
[----:B------:R-:W2:Y:S02]  /*5870*/  SYNCS.PHASECHK.TRANS64.TRYWAIT P0, [R8+URZ+0x50], R3 ;  /* 0x00005003080075a7 */ /* 0x000ea400080011ff */
[----:B-12---:R-:W-:Y:S05]  /*5880*/  @!P0 BRA `(.L_x_87) ;  /* 0x0000003400388947 */ /* 0x006fea0003800000 */
.L_x_146:
        /* <DEDUP_REMOVED lines=11> */
[----:B------:R-:W-:Y:S01]  /*5940*/  PLOP3.LUT P0, PT, PT, PT, UP1, 0x80, 0x8 ;  /* 0x000000000008781c */ /* 0x000fe20003f0f018 */
[----:B------:R-:W-:Y:S11]  /*5950*/  UP2UR UR51, UPR, URZ, 0x2 ;  /* 0x00000002ff337883 */ /* 0x000ff60008000000 */
[----:B------:R-:W-:Y:S01]  /*5960*/  @!UPT UIADD3 URZ, UPT, UPT, URZ, URZ, URZ ;  /* 0x000000fffffff290 */ /* 0x000fe2000fffe0ff */
[----:B------:R-:W-:Y:S02]  /*5970*/  @P0 SHF.R.U32.HI R0, RZ, 0x10, R5 ;  /* 0x00000010ff000819 */ /* 0x000fe40000011605 */
[----:B--2---:R-:W-:Y:S02]  /*5980*/  @P0 MOV R3, R4 ;  /* 0x0000000400030202 */ /* 0x004fe40000000f00 */
        /* <DEDUP_REMOVED lines=11> */
[----:B------:R-:W3:Y:S01]  /*5a40*/  LDCU UR12, c[0x0][0xb20] ;  /* 0x00016400ff0c77ac */ /* 0x000ee20008000800 */
[----:B-1----:R-:W-:Y:S02]  /*5a50*/  UIMAD.WIDE.U32 UR4, UR49, UR55, URZ ;  /* 0x00000037310472a5 */ /* 0x002fe4000f8e00ff */
[----:B------:R-:W-:Y:S02]  /*5a60*/  UIMAD.WIDE.U32 UR6, UR50, UR52, URZ ;  /* 0x00000034320672a5 */ /* 0x000fe4000f8e00ff */
[----:B------:R-:W-:Y:S02]  /*5a70*/  UISETP.NE.AND UP0, UPT, UR54, 0x1, UPT ;  /* 0x000000013600788c */ /* 0x000fe4000bf05270 */
[----:B------:R-:W-:Y:S02]  /*5a80*/  UIMAD.WIDE.U32 UR8, UR36, UR55, URZ ;  /* 0x00000037240872a5 */ /* 0x000fe4000f8e00ff */
[----:B------:R-:W-:Y:S02]  /*5a90*/  UIMAD.WIDE.U32 UR10, UR37, UR52, URZ ;  /* 0x00000034250a72a5 */ /* 0x000fe4000f8e00ff */
[----:B------:R-:W-:Y:S02]  /*5aa0*/  UISETP.NE.AND UP1, UPT, UR42, 0x1, UPT ;  /* 0x000000012a00788c */ /* 0x000fe4000bf25270 */
[----:B------:R-:W-:Y:S01]  /*5ab0*/  UISETP.NE.AND UP2, UPT, UR45, 0x1, UPT ;  /* 0x000000012d00788c */ /* 0x000fe2000bf45270 */
[----:B------:R-:W-:Y:S02]  /*5ac0*/  UMOV UR4, UR5 ;  /* 0x0000000500047c82 */ /* 0x000fe40008000000 */
[----:B---3--:R-:W-:Y:S03]  /*5ad0*/  USHF.R.U32.HI UR5, URZ, UR12, UR4 ;  /* 0x0000000cff057299 */ /* 0x008fe60008011604 */
[----:B------:R-:W-:Y:S02]  /*5ae0*/  UMOV UR4, UR7 ;  /* 0x0000000700047c82 */ /* 0x000fe40008000000 */
[----:B------:R-:W-:Y:S02]  /*5af0*/  USHF.R.U32.HI UR7, URZ, UR53, UR4 ;  /* 0x00000035ff077299 */ /* 0x000fe40008011604 */
[----:B------:R-:W-:Y:S02]  /*5b00*/  USEL UR4, UR49, UR5, !UP0 ;  /* 0x0000000531047287 */ /* 0x000fe4000c000000 */
[----:B------:R-:W-:Y:S01]  /*5b10*/  USEL UR7, UR50, UR7, !UP1 ;  /* 0x0000000732077287 */ /* 0x000fe2000c800000 */
[----:B------:R-:W-:Y:S01]  /*5b20*/  UMOV UR5, UR9 ;  /* 0x0000000900057c82 */ /* 0x000fe20008000000 */
[----:B------:R-:W-:Y:S02]  /*5b30*/  UIMAD.WIDE.U32 UR8, UR4, UR40, URZ ;  /* 0x00000028040872a5 */ /* 0x000fe4000f8e00ff */
[----:B------:R-:W-:Y:S03]  /*5b40*/  USHF.R.U32.HI UR6, URZ, UR12, UR5 ;  /* 0x0000000cff067299 */ /* 0x000fe60008011605 */
[----:B------:R-:W-:Y:S01]  /*5b50*/  UMOV UR5, UR11 ;  /* 0x0000000b00057c82 */ /* 0x000fe20008000000 */
[----:B------:R-:W-:Y:S02]  /*5b60*/  UIMAD.WIDE.U32 UR10, UR7, UR40, URZ ;  /* 0x00000028070a72a5 */ /* 0x000fe4000f8e00ff */
[----:B------:R-:W-:Y:S02]  /*5b70*/  USHF.R.U32.HI UR12, URZ, UR53, UR5 ;  /* 0x00000035ff0c7299 */ /* 0x000fe40008011605 */
[----:B------:R-:W-:Y:S01]  /*5b80*/  USEL UR6, UR36, UR6, !UP0 ;  /* 0x0000000624067287 */ /* 0x000fe2000c000000 */
[----:B------:R-:W-:Y:S02]  /*5b90*/  UMOV UR5, UR9 ;  /* 0x0000000900057c82 */ /* 0x000fe40008000000 */
[----:B------:R-:W-:Y:S01]  /*5ba0*/  UMOV UR10, UR11 ;  /* 0x0000000b000a7c82 */ /* 0x000fe20008000000 */
[----:B------:R-:W-:Y:S02]  /*5bb0*/  @UP2 USHF.R.U32.HI UR4, URZ, UR41, UR5 ;  /* 0x00000029ff042299 */ /* 0x000fe40008011605 */
[----:B------:R-:W-:Y:S02]  /*5bc0*/  @UP2 USHF.R.U32.HI UR7, URZ, UR41, UR10 ;  /* 0x00000029ff072299 */ /* 0x000fe4000801160a */
[----:B------:R-:W-:Y:S02]  /*5bd0*/  UIMAD UR4, UR45, UR4, URZ ;  /* 0x000000042d0472a4 */ /* 0x000fe4000f8e02ff */
[----:B------:R-:W-:Y:S02]  /*5be0*/  UIMAD.WIDE.U32 UR10, UR6, UR40, URZ ;  /* 0x00000028060a72a5 */ /* 0x000fe4000f8e00ff */
[----:B------:R-:W-:Y:S02]  /*5bf0*/  USEL UR5, UR37, UR12, !UP1 ;  /* 0x0000000c25057287 */ /* 0x000fe4000c800000 */
[----:B------:R-:W-:Y:S02]  /*5c00*/  UIMAD UR8, UR45, UR7, URZ ;  /* 0x000000072d0872a4 */ /* 0x000fe4000f8e02ff */
[----:B------:R-:W-:Y:S03]  /*5c10*/  UISETP.GE.AND UP0, UPT, UR6, UR4, UPT ;  /* 0x000000040600728c */ /* 0x000fe6000bf06270 */
[----:B------:R-:W-:Y:S01]  /*5c20*/  UMOV UR4, UR11 ;  /* 0x0000000b00047c82 */ /* 0x000fe20008000000 */
[----:B------:R-:W-:Y:S02]  /*5c30*/  UISETP.GE.OR UP0, UPT, UR5, UR8, UP0 ;  /* 0x000000080500728c */ /* 0x000fe40008706670 */
[----:B------:R-:W-:Y:S02]  /*5c40*/  USHF.R.U32.HI UR4, URZ, UR41, UR4 ;  /* 0x00000029ff047299 */ /* 0x000fe40008011604 */
[----:B------:R-:W-:Y:S02]  /*5c50*/  UIMAD.WIDE.U32 UR8, UR5, UR40, URZ ;  /* 0x00000028050872a5 */ /* 0x000fe4000f8e00ff */
[----:B------:R-:W-:Y:S02]  /*5c60*/  USEL UR11, UR6, UR4, !UP2 ;  /* 0x00000004060b7287 */ /* 0x000fe4000d000000 */
[----:B------:R-:W-:Y:S02]  /*5c70*/  UIADD3 UR8, UPT, UPT, -UR5, URZ, URZ ;  /* 0x000000ff05087290 */ /* 0x000fe4000fffe1ff */
[----:B------:R-:W-:Y:S01]  /*5c80*/  UIADD3 UR10, UPT, UPT, -UR11, URZ, URZ ;  /* 0x000000ff0b0a7290 */ /* 0x000fe2000fffe1ff */
[----:B------:R-:W-:Y:S01]  /*5c90*/  @!UP0 UMOV UR4, UR9 ;  /* 0x0000000900048c82 */ /* 0x000fe20008000000 */
[----:B------:R-:W-:Y:S02]  /*5ca0*/  UIADD3 UR9, UPT, UPT, -UR6, URZ, URZ ;  /* 0x000000ff06097290 */ /* 0x000fe4000fffe1ff */
[----:B------:R-:W-:Y:S02]  /*5cb0*/  @!UP0 USHF.R.U32.HI UR4, URZ, UR41, UR4 ;  /* 0x00000029ff048299 */ /* 0x000fe40008011604 */
[----:B------:R-:W-:Y:S02]  /*5cc0*/  UIMAD UR10, UR45, UR10, UR6 ;  /* 0x0000000a2d0a72a4 */ /* 0x000fe4000f8e0206 */
[----:B------:R-:W-:Y:S04]  /*5cd0*/  @!UP0 USEL UR4, UR5, UR4, !UP2 ;  /* 0x0000000405048287 */ /* 0x000fe8000d000000 */
[----:B------:R-:W-:Y:S02]  /*5ce0*/  @!UP0 UIMAD UR10, UR7, UR10, UR4 ;  /* 0x0000000a070a82a4 */ /* 0x000fe4000f8e0204 */
[----:B------:R-:W-:Y:S02]  /*5cf0*/  @!UP0 UIADD3 UR11, UPT, UPT, UR11, -UR4, URZ ;  /* 0x800000040b0b8290 */ /* 0x000fe4000fffe0ff */
[----:B------:R-:W-:Y:S02]  /*5d00*/  UIMAD UR7, UR42, UR8, UR37 ;  /* 0x000000082a0772a4 */ /* 0x000fe4000f8e0225 */
[----:B------:R-:W-:Y:S02]  /*5d10*/  @!UP0 UIMAD UR6, UR11, UR45, UR5 ;  /* 0x0000002d0b0682a4 */ /* 0x000fe4000f8e0205 */
[----:B------:R-:W-:Y:S01]  /*5d20*/  UIMAD UR4, UR54, UR9, UR36 ;  /* 0x00000009360472a4 */ /* 0x000fe2000f8e0224 */
[----:B------:R-:W-:Y:S02]  /*5d30*/  @!UP0 UMOV UR5, UR10 ;  /* 0x0000000a00058c82 */ /* 0x000fe40008000000 */
[----:B------:R-:W-:Y:S02]  /*5d40*/  UIMAD UR37, UR5, UR42, UR7 ;  /* 0x0000002a052572a4 */ /* 0x000fe4000f8e0207 */
[----:B------:R-:W-:Y:S11]  /*5d50*/  UIMAD UR36, UR6, UR54, UR4 ;  /* 0x00000036062472a4 */ /* 0x000ff6000f8e0204 */
[----:B------:R-:W-:Y:S01]  /*5d60*/  @!UPT UIADD3 URZ, UPT, UPT, URZ, URZ, URZ ;  /* 0x000000fffffff290 */ /* 0x000fe2000fffe0ff */
.L_x_88:
[----:B-1----:R-:W-:Y:S01]  /*5d70*/  UISETP.NE.AND UP0, UPT, UR38, 0x1, UPT ;  /* 0x000000012600788c */ /* 0x002fe2000bf05270 */
[----:B------:R-:W-:Y:S10]  /*5d80*/  IADD3 R158, PT, PT, R158, 0x1, RZ ;  /* 0x000000019e9e7810 */ /* 0x000ff40007ffe0ff */
[----:B------:R-:W1:Y:S01]  /*5d90*/  @!UP0 LDCU.128 UR12, c[0x0][0xb10] ;  /* 0x00016200ff0c87ac */ /* 0x000e620008000c00 */
[----:B------:R-:W3:Y:S01]  /*5da0*/  @!UP0 LDCU UR5, c[0x0][0xb0c] ;  /* 0x00016180ff0587ac */ /* 0x000ee20008000800 */
[----:B------:R-:W4:Y:S01]  /*5db0*/  @!UP0 LDCU UR10, c[0x0][0xb20] ;  /* 0x00016400ff0a87ac */ /* 0x000f220008000800 */
[----:B-1----:R-:W-:Y:S02]  /*5dc0*/  UIMAD.WIDE.U32 UR8, UR37, UR12, URZ ;  /* 0x0000000c250872a5 */ /* 0x002fe4000f8e00ff */
[----:B------:R-:W-:Y:S02]  /*5dd0*/  UIMAD.WIDE.U32 UR6, UR36, UR15, URZ ;  /* 0x0000000f240672a5 */ /* 0x000fe4000f8e00ff */
[----:B------:R-:W-:Y:S03]  /*5de0*/  @!UP0 UISETP.NE.AND UP1, UPT, UR14, 0x1, UPT ;  /* 0x000000010e00888c */ /* 0x000fe6000bf25270 */
[----:B------:R-:W-:Y:S01]  /*5df0*/  @!UP0 UMOV UR4, UR9 ;  /* 0x0000000900048c82 */ /* 0x000fe20008000000 */
[----:B---3--:R-:W-:Y:S02]  /*5e00*/  @!UP0 UISETP.NE.AND UP2, UPT, UR5, 0x1, UPT ;  /* 0x000000010500888c */ /* 0x008fe4000bf45270 */
[----:B------:R-:W-:Y:S01]  /*5e10*/  @!UP0 USHF.R.U32.HI UR4, URZ, UR13, UR4 ;  /* 0x0000000dff048299 */ /* 0x000fe20008011604 */
[----:B------:R-:W-:Y:S02]  /*5e20*/  @!UP0 UMOV UR6, UR7 ;  /* 0x0000000700068c82 */ /* 0x000fe40008000000 */
[----:B----4-:R-:W-:Y:S02]  /*5e30*/  @!UP0 USHF.R.U32.HI UR6, URZ, UR10, UR6 ;  /* 0x0000000aff068299 */ /* 0x010fe40008011606 */
[----:B------:R-:W-:Y:S02]  /*5e40*/  @!UP0 USEL UR7, UR37, UR4, !UP2 ;  /* 0x0000000425078287 */ /* 0x000fe4000d000000 */
[----:B------:R-:W-:Y:S04]  /*5e50*/  @!UP0 USEL UR6, UR36, UR6, !UP1 ;  /* 0x0000000624068287 */ /* 0x000fe8000c800000 */
[----:B------:R-:W-:Y:S02]  /*5e60*/  @!UP0 UIADD3 UR4, UPT, UPT, -UR7, UR6, URZ ;  /* 0x0000000607048290 */ /* 0x000fe4000fffe1ff */
[----:B------:R-:W-:Y:S02]  /*5e70*/  @!UP0 UIADD3 UR6, UPT, UPT, UR7, -UR6, URZ ;  /* 0x8000000607068290 */ /* 0x000fe4000fffe0ff */
[----:B------:R-:W-:Y:S02]  /*5e80*/  @!UP0 UIMAD UR37, UR4, UR5, UR37 ;  /* 0x00000005042582a4 */ /* 0x000fe4000f8e0225 */
[----:B------:R-:W-:Y:S02]  /*5e90*/  @!UP0 UIMAD UR36, UR6, UR14, UR36 ;  /* 0x0000000e062482a4 */ /* 0x000fe4000f8e0224 */
[----:B------:R-:W-:Y:S09]  /*5ea0*/  ULOP3.LUT UP0, URZ, UR57, 0x90, URZ, 0xc0, !UPT ;  /* 0x0000009039ff7892 */ /* 0x000ff2000f80c0ff */
[----:B------:R-:W-:Y:S05]  /*5eb0*/  BRA.U !UP0, `(.L_x_89) ;  /* 0x00000001087c7547 */ /* 0x000fea000b800000 */
[----:B------:R-:W1:Y:S01]  /*5ec0*/  LDCU.64 UR8, c[0x4][0x80] ;  /* 0x01001000ff0877ac */ /* 0x000e620008000a00 */
[----:B------:R-:W-:Y:S01]  /*5ed0*/  MOV R16, 0x0 ;  /* 0x0000000000107802 */ /* 0x000fe20000000f00 */
[----:B------:R-:W-:Y:S02]  /*5ee0*/  HFMA2 R12, -RZ, RZ, 0, 5.9604644775390625e-08 ;  /* 0x00000001ff0c7431 */ /* 0x000fe400000001ff */
[----:B------:R-:W-:Y:S01]  /*5ef0*/  IMAD.MOV.U32 R8, RZ, RZ, 0x70 ;  /* 0x00000070ff087424 */ /* 0x000fe200078e00ff */
[----:B------:R3:W4:Y:S01]  /*5f00*/  LDC.64 R14, c[0x4][R16] ;  /* 0x01000000100e7b82 */ /* 0x0007220000000a00 */
[----:B------:R-:W2:Y:S01]  /*5f10*/  LDCU.64 UR6, c[0x4][0x88] ;  /* 0x01001100ff0677ac */ /* 0x000ea20008000a00 */
[----:B------:R-:W-:Y:S01]  /*5f20*/  IMAD.MOV.U32 R13, RZ, RZ, RZ ;  /* 0x000000ffff0d7224 */ /* 0x000fe200078e00ff */
[----:B------:R-:W2:Y:S01]  /*5f30*/  LDCU.64 UR4, c[0x4][0x8] ;  /* 0x01000100ff0477ac */ /* 0x000ea20008000a00 */
[----:B-1----:R-:W-:Y:S01]  /*5f40*/  MOV R5, UR9 ;  /* 0x0000000900057c02 */ /* 0x002fe20008000f00 */
[----:B------:R-:W-:Y:S01]  /*5f50*/  IMAD.U32 R4, RZ, RZ, UR8 ;  /* 0x00000008ff047e24 */ /* 0x000fe2000f8e00ff */
[----:B--2---:R-:W-:Y:S01]  /*5f60*/  MOV R7, UR7 ;  /* 0x0000000700077c02 */ /* 0x004fe20008000f00 */
[----:B------:R-:W-:Y:S01]  /*5f70*/  IMAD.U32 R6, RZ, RZ, UR6 ;  /* 0x00000006ff067e24 */ /* 0x000fe2000f8e00ff */
[----:B------:R-:W-:Y:S01]  /*5f80*/  MOV R11, UR5 ;  /* 0x00000005000b7c02 */ /* 0x000fe20008000f00 */
[----:B------:R-:W-:Y:S02]  /*5f90*/  IMAD.U32 R10, RZ, RZ, UR4 ;  /* 0x00000004ff0a7e24 */ /* 0x000fe4000f8e00ff */
[----:B------:R-:W-:Y:S07]  /*5fa0*/  LEPC R20, `(.L_x_90) ;  /* 0x000000001014794e */ /* 0x000fee0000000000 */
[----:B---345:R-:W-:Y:S05]  /*5fb0*/  CALL.ABS.NOINC R14 ;  /* 0x000000000e007343 */ /* 0x038fea0003c00000 */
.L_x_90:
[----:B------:R-:W1:Y:S01]  /*5fc0*/  LDCU.64 UR8, c[0x4][0x80] ;  /* 0x01001000ff0877ac */ /* 0x000e620008000a00 */
[----:B------:R-:W2:Y:S01]  /*5fd0*/  LDC.64 R16, c[0x4][R16] ;  /* 0x0100000010107b82 */ /* 0x000ea20000000a00 */
[----:B------:R-:W-:Y:S02]  /*5fe0*/  HFMA2 R12, -RZ, RZ, 0, 5.9604644775390625e-08 ;  /* 0x00000001ff0c7431 */ /* 0x000fe400000001ff */
[----:B------:R-:W-:Y:S02]  /*5ff0*/  IMAD.MOV.U32 R8, RZ, RZ, 0x70 ;  /* 0x00000070ff087424 */ /* 0x000fe400078e00ff */
[----:B------:R-:W-:Y:S01]  /*6000*/  IMAD.MOV.U32 R13, RZ, RZ, RZ ;  /* 0x000000ffff0d7224 */ /* 0x000fe200078e00ff */
[----:B------:R-:W3:Y:S01]  /*6010*/  LDCU.64 UR6, c[0x4][0x88] ;  /* 0x01001100ff0677ac */ /* 0x000ee20008000a00 */
[----:B------:R-:W4:Y:S01]  /*6020*/  LDCU.64 UR4, c[0x4][0x8] ;  /* 0x01000100ff0477ac */ /* 0x000f220008000a00 */
[----:B-1----:R-:W-:Y:S02]  /*6030*/  MOV R4, UR8 ;  /* 0x0000000800047c02 */ /* 0x002fe40008000f00 */
[----:B------:R-:W-:Y:S02]  /*6040*/  MOV R5, UR9 ;  /* 0x0000000900057c02 */ /* 0x000fe40008000f00 */
[----:B---3--:R-:W-:Y:S01]  /*6050*/  MOV R7, UR7 ;  /* 0x0000000700077c02 */ /* 0x008fe20008000f00 */
[----:B------:R-:W-:Y:S01]  /*6060*/  IMAD.U32 R6, RZ, RZ, UR6 ;  /* 0x00000006ff067e24 */ /* 0x000fe2000f8e00ff */
[----:B----4-:R-:W-:Y:S01]  /*6070*/  MOV R11, UR5 ;  /* 0x00000005000b7c02 */ /* 0x010fe20008000f00 */
[----:B------:R-:W-:Y:S02]  /*6080*/  IMAD.U32 R10, RZ, RZ, UR4 ;  /* 0x00000004ff0a7e24 */ /* 0x000fe4000f8e00ff */
[----:B------:R-:W-:Y:S07]  /*6090*/  LEPC R20, `(.L_x_89) ;  /* 0x000000001014794e */ /* 0x000fee0000000000 */
[----:B--2---:R-:W-:Y:S05]  /*60a0*/  CALL.ABS.NOINC R16 ;  /* 0x0000000010007343 */ /* 0x004fea0003c00000 */
.L_x_89:
[----:B------:R-:W-:Y:S01]  /*60b0*/  ISETP.NE.U32.AND P3, PT, R140, RZ, PT ;  /* 0x000000ff8c00720c */ /* 0x000fe20003f65070 */
[----:B------:R-:W-:Y:S01]  /*60c0*/  UISETP.NE.AND UP1, UPT, UR61, URZ, UPT ;  /* 0x000000ff3d00728c */ /* 0x000fe2000bf25270 */
[----:B------:R-:W-:Y:S02]  /*60d0*/  ISETP.NE.U32.AND P4, PT, R136, RZ, PT ;  /* 0x000000ff8800720c */ /* 0x000fe40003f85070 */
[----:B------:R-:W-:Y:S02]  /*60e0*/  ISETP.NE.AND.EX P3, PT, R141, RZ, PT, P3 ;  /* 0x000000ff8d00720c */ /* 0x000fe40003f65330 */
[----:B------:R-:W-:Y:S02]  /*60f0*/  PLOP3.LUT P1, PT, PT, PT, PT, 0x8, 0x80 ;  /* 0x000000000080781c */ /* 0x000fe40003f2e170 */
[----:B------:R-:W-:Y:S02]  /*6100*/  PLOP3.LUT P0, PT, PT, PT, UP1, 0x80, 0x8 ;  /* 0x000000000008781c */ /* 0x000fe40003f0f018 */
[----:B------:R-:W-:Y:S02]  /*6110*/  ISETP.NE.AND.EX P4, PT, R137, RZ, PT, P4 ;  /* 0x000000ff8900720c */ /* 0x000fe40003f85340 */
[----:B------:R-:W1:Y:S09]  /*6120*/  @UP1 LDCU.64 UR4, c[0x0][0x888] ;  /* 0x00011100ff0417ac */ /* 0x000e720008000a00 */
[----:B------:R-:W-:Y:S01]  /*6130*/  @P0 PLOP3.LUT P1, PT, P3, PT, PT, 0x80, 0x8 ;  /* 0x000000000008081c */ /* 0x000fe20001f2f070 */
[----:B-1----:R-:W-:Y:S04]  /*6140*/  @UP1 UISETP.NE.U32.AND UP0, UPT, UR4, URZ, UPT ;  /* 0x000000ff0400128c */ /* 0x002fe8000bf05070 */
[----:B------:R-:W-:Y:S04]  /*6150*/  @UP1 UISETP.NE.AND.EX UP0, UPT, UR5, URZ, UPT, UP0 ;  /* 0x000000ff0500128c */ /* 0x000fe8000bf05300 */
[----:B------:R-:W-:Y:S01]  /*6160*/  @UP1 USEL UR4, URZ, 0xffffffff, UP0 ;  /* 0xffffffffff041887 */ /* 0x000fe20008000000 */
[----:B------:R-:W-:Y:S11]  /*6170*/  @!P3 BRA `(.L_x_91) ;  /* 0x000000000030b947 */ /* 0x000ff60003800000 */
[----:B------:R-:W-:Y:S01]  /*6180*/  ISETP.NE.U32.AND P2, PT, R138, RZ, PT ;  /* 0x000000ff8a00720c */ /* 0x000fe20003f45070 */
[----:B------:R-:W1:Y:S01]  /*6190*/  LDCU.64 UR6, c[0x0][0x358] ;  /* 0x00006b00ff0677ac */ /* 0x000e620008000a00 */
[----:B------:R-:W-:Y:S02]  /*61a0*/  IMAD.MOV.U32 R142, RZ, RZ, 0x1 ;  /* 0x00000001ff8e7424 */ /* 0x000fe400078e00ff */
[----:B------:R-:W-:Y:S11]  /*61b0*/  ISETP.NE.AND.EX P2, PT, R139, RZ, PT, P2 ;  /* 0x000000ff8b00720c */ /* 0x000ff60003f45320 */
[----:B------:R-:W-:Y:S02]  /*61c0*/  @!UPT UIADD3 URZ, UPT, UPT, URZ, URZ, URZ ;  /* 0x000000fffffff290 */ /* 0x000fe4000fffe0ff */
[----:B------:R-:W3:Y:S01]  /*61d0*/  @P2 LDC.64 R4, c[0x0][0x888] ;  /* 0x00022200ff042b82 */ /* 0x000ee20000000a00 */
[----:B--2---:R-:W-:Y:S04]  /*61e0*/  @P2 IMAD R0, R140, UR60, RZ ;  /* 0x0000003c8c002c24 */ /* 0x004fe8000f8e02ff */
[----:B---3--:R-:W-:Y:S04]  /*61f0*/  @P2 IMAD.WIDE R4, R0, 0x4, R4 ;  /* 0x0000000400042825 */ /* 0x008fe800078e0204 */
[----:B------:R-:W-:Y:S01]  /*6200*/  HFMA2 R0, -RZ, RZ, 0, 5.9604644775390625e-08 ;  /* 0x00000001ff007431 */ /* 0x000fe200000001ff */
[----:B-1---5:R1:W5:Y:S04]  /*6210*/  @P2 LDG.E R75, desc[UR6][R4.64] ;  /* 0x00000006044b2981 */ /* 0x022368000c1e1900 */
[----:B------:R-:W-:Y:S01]  /*6220*/  @!P2 PRMT R142, R0, 0x7610, R142 ;  /* 0x00007610008ea816 */ /* 0x000fe2000000008e */
[----:B-1----:R-:W3:Y:S06]  /*6230*/  @!P2 LDC R75, c[0x0][0x880] ;  /* 0x00022000ff4bab82 */ /* 0x002eec0000000800 */
.L_x_91:
[----:B------:R-:W-:Y:S05]  /*6240*/  @!P4 BRA `(.L_x_92) ;  /* 0x000000000024c947 */ /* 0x000fea0003800000 */
[----:B------:R-:W-:Y:S01]  /*6250*/  ISETP.NE.U32.AND P2, PT, R134, RZ, PT ;  /* 0x000000ff8600720c */ /* 0x000fe20003f45070 */
[----:B------:R-:W1:Y:S03]  /*6260*/  LDCU.64 UR6, c[0x0][0x358] ;  /* 0x00006b00ff0677ac */ /* 0x000e660008000a00 */
[----:B------:R-:W-:Y:S11]  /*6270*/  ISETP.NE.AND.EX P2, PT, R135, RZ, PT, P2 ;  /* 0x000000ff8700720c */ /* 0x000ff60003f45320 */
[----:B------:R-:W-:Y:S02]  /*6280*/  @!UPT UIADD3 URZ, UPT, UPT, URZ, URZ, URZ ;  /* 0x000000fffffff290 */ /* 0x000fe4000fffe0ff */
[----:B------:R-:W4:Y:S01]  /*6290*/  @P2 LDC.64 R4, c[0x0][0x8a8] ;  /* 0x00022a00ff042b82 */ /* 0x000f220000000a00 */
[----:B--2---:R-:W-:Y:S04]  /*62a0*/  @P2 IMAD R0, R136, UR60, RZ ;  /* 0x0000003c88002c24 */ /* 0x004fe8000f8e02ff */
[----:B----4-:R-:W-:Y:S05]  /*62b0*/  @P2 IMAD.WIDE R4, R0, 0x4, R4 ;  /* 0x0000000400042825 */ /* 0x010fea00078e0204 */
[----:B-1---5:R1:W5:Y:S02]  /*62c0*/  @P2 LDG.E R73, desc[UR6][R4.64] ;  /* 0x0000000604492981 */ /* 0x022364000c1e1900 */
[----:B-1----:R-:W4:Y:S02]  /*62d0*/  @!P2 LDC R73, c[0x0][0x8a0] ;  /* 0x00022800ff49ab82 */ /* 0x002f240000000800 */
.L_x_92:
[----:B---3-5:R-:W-:Y:S01]  /*62e0*/  @P0 FSETP.NEU.AND P4, PT, R75, RZ, PT ;  /* 0x000000ff4b00020b */ /* 0x028fe20003f8d000 */
[----:B------:R-:W-:Y:S01]  /*62f0*/  IMAD.U32 R3, RZ, RZ, UR4 ;  /* 0x00000004ff037e24 */ /* 0x000fe2000f8e00ff */
[----:B------:R-:W-:Y:S01]  /*6300*/  @P0 LOP3.LUT P2, RZ, R142, 0xff, RZ, 0xc0, !PT ;  /* 0x000000ff8eff0812 */ /* 0x000fe2000784c0ff */
[----:B------:R-:W-:Y:S01]  /*6310*/  BSSY B1, `(.L_x_93) ;  /* 0x0000048000017945 */ /* 0x000fe20003800000 */
[----:B------:R-:W-:Y:S02]  /*6320*/  @P0 SEL R4, RZ, 0xffffffff, P4 ;  /* 0xffffffffff040807 */ /* 0x000fe40002000000 */
[----:B------:R-:W-:Y:S02]  /*6330*/  CS2R R130, SRZ ;  /* 0x0000000000827805 */ /* 0x000fe4000001ff00 */
[----:B------:R-:W-:Y:S02]  /*6340*/  LEA R144, R72, UR43, 0x3 ;  /* 0x0000002b48907c11 */ /* 0x000fe4000f8e18ff */
[----:B------:R-:W-:Y:S02]  /*6350*/  CS2R R128, SRZ ;  /* 0x0000000000807805 */ /* 0x000fe4000001ff00 */
[----:B------:R-:W-:Y:S02]  /*6360*/  @P1 SEL R4, R3, R4, !P2 ;  /* 0x0000000403041207 */ /* 0x000fe40005000000 */
[----:B------:R-:W-:Y:S02]  /*6370*/  CS2R R122, SRZ ;  /* 0x00000000007a7805 */ /* 0x000fe4000001ff00 */
[----:B------:R-:W-:Y:S02]  /*6380*/  LOP3.LUT R3, R162, 0x1, RZ, 0x3c, !PT ;  /* 0x00000001a2037812 */ /* 0x000fe400078e3cff */
[----:B------:R-:W-:Y:S02]  /*6390*/  CS2R R120, SRZ ;  /* 0x0000000000787805 */ /* 0x000fe4000001ff00 */
[----:B------:R-:W-:Y:S02]  /*63a0*/  @P0 LOP3.LUT R4, R4, 0x1, RZ, 0xc0, !PT ;  /* 0x0000000104040812 */ /* 0x000fe400078ec0ff */
[----:B------:R-:W-:Y:S02]  /*63b0*/  CS2R R114, SRZ ;  /* 0x0000000000727805 */ /* 0x000fe4000001ff00 */
[----:B------:R-:W-:Y:S02]  /*63c0*/  SHF.L.U32 R9, R161, 0x1f, RZ ;  /* 0x0000001fa1097819 */ /* 0x000fe400000006ff */
[----:B------:R-:W-:Y:S02]  /*63d0*/  CS2R R112, SRZ ;  /* 0x0000000000707805 */ /* 0x000fe4000001ff00 */
[----:B------:R-:W-:Y:S01]  /*63e0*/  ISETP.NE.U32.OR P6, PT, R4, 0x1, !P0 ;  /* 0x000000010400780c */ /* 0x000fe200047c5470 */
[----:B------:R-:W-:Y:S01]  /*63f0*/  IMAD.U32 R4, RZ, RZ, UR44 ;  /* 0x0000002cff047e24 */ /* 0x000fe2000f8e00ff */
[----:B------:R-:W-:Y:S02]  /*6400*/  PLOP3.LUT P5, PT, PT, PT, PT, 0x8, 0x80 ;  /* 0x000000000080781c */ /* 0x000fe40003fae170 */
[----:B------:R-:W-:Y:S02]  /*6410*/  CS2R R106, SRZ ;  /* 0x00000000006a7805 */ /* 0x000fe4000001ff00 */
[----:B------:R-:W-:Y:S02]  /*6420*/  P2R R164, PR, RZ, 0x40 ;  /* 0x00000040ffa47803 */ /* 0x000fe40000000000 */
[----:B------:R-:W-:Y:S02]  /*6430*/  CS2R R104, SRZ ;  /* 0x0000000000687805 */ /* 0x000fe4000001ff00 */
[----:B--2---:R-:W-:Y:S02]  /*6440*/  LEA R0, R4, UR43, 0x3 ;  /* 0x0000002b04007c11 */ /* 0x004fe4000f8e18ff */
[----:B------:R-:W-:Y:S02]  /*6450*/  CS2R R98, SRZ ;  /* 0x0000000000627805 */ /* 0x000fe4000001ff00 */
[----:B------:R-:W-:Y:S02]  /*6460*/  CS2R R96, SRZ ;  /* 0x0000000000607805 */ /* 0x000fe4000001ff00 */
[----:B------:R-:W-:Y:S02]  /*6470*/  CS2R R90, SRZ ;  /* 0x00000000005a7805 */ /* 0x000fe4000001ff00 */
[----:B------:R-:W-:Y:S02]  /*6480*/  CS2R R88, SRZ ;  /* 0x0000000000587805 */ /* 0x000fe4000001ff00 */
[----:B------:R-:W-:Y:S02]  /*6490*/  CS2R R82, SRZ ;  /* 0x0000000000527805 */ /* 0x000fe4000001ff00 */
[----:B------:R-:W-:Y:S02]  /*64a0*/  CS2R R80, SRZ ;  /* 0x0000000000507805 */ /* 0x000fe4000001ff00 */
[----:B------:R-:W-:Y:S04]  /*64b0*/  @P6 SHF.L.U32 R5, R3, 0x1f, RZ ;  /* 0x0000001f03056819 */ /* 0x000fe800000006ff */
[----:B------:R-:W1:Y:S01]  /*64c0*/  @P6 SYNCS.PHASECHK.TRANS64.TRYWAIT P0, [R0+URZ+0x20], R5 ;  /* 0x00002005000065a7 */ /* 0x000e6200080011ff */
[----:B------:R2:W3:Y:S01]  /*64d0*/  SYNCS.PHASECHK.TRANS64.TRYWAIT P4, [R144+URZ+0x70], R9 ;  /* 0x00007009900075a7 */ /* 0x0004e200080811ff */
[----:B-1----:R-:W-:Y:S01]  /*64e0*/  @P6 PLOP3.LUT P5, PT, P0, PT, PT, 0x8, 0x80 ;  /* 0x000000000080681c */ /* 0x002fe200007ae170 */
[----:B------:R-:W-:Y:S01]  /*64f0*/  @!UPT UIADD3 URZ, UPT, UPT, URZ, URZ, URZ ;  /* 0x000000fffffff290 */ /* 0x000fe2000fffe0ff */
[----:B--23--:R-:W-:Y:S11]  /*6500*/  @!P6 BRA `(.L_x_94) ;  /* 0x0000000000a0e947 */ /* 0x00cff60003800000 */
[----:B------:R-:W-:Y:S01]  /*6510*/  ISETP.NE.U32.AND P0, PT, RZ, UR58, PT ;  /* 0x0000003aff007c0c */ /* 0x000fe2000bf05070 */
[----:B------:R-:W-:Y:S01]  /*6520*/  BSSY B0, `(.L_x_95) ;  /* 0x000000d000007945 */ /* 0x000fe20003800000 */
[----:B------:R-:W-:Y:S02]  /*6530*/  FSETP.NEU.AND P2, PT, R75, RZ, PT ;  /* 0x000000ff4b00720b */ /* 0x000fe40003f4d000 */
[----:B------:R-:W-:Y:S02]  /*6540*/  ISETP.NE.AND.EX P0, PT, RZ, UR59, PT, P0 ;  /* 0x0000003bff007c0c */ /* 0x000fe4000bf05300 */
[----:B------:R-:W-:Y:S02]  /*6550*/  LOP3.LUT P1, RZ, R142, 0xff, RZ, 0xc0, !PT ;  /* 0x000000ff8eff7812 */ /* 0x000fe4000782c0ff */
[----:B------:R-:W-:Y:S02]  /*6560*/  SEL R5, RZ, 0xffffffff, P2 ;  /* 0xffffffffff057807 */ /* 0x000fe40001000000 */
[----:B------:R-:W-:Y:S04]  /*6570*/  SEL R4, RZ, 0xffffffff, P0 ;  /* 0xffffffffff047807 */ /* 0x000fe80000000000 */
[----:B------:R-:W-:Y:S01]  /*6580*/  @P3 SEL R5, R4, R5, !P1 ;  /* 0x0000000504053207 */ /* 0x000fe20004800000 */
[----:B------:R-:W-:Y:S03]  /*6590*/  IMAD.U32 R4, RZ, RZ, UR44 ;  /* 0x0000002cff047e24 */ /* 0x000fe6000f8e00ff */
[----:B------:R-:W-:Y:S01]  /*65a0*/  LOP3.LUT R5, R5, 0x1, RZ, 0xc0, !PT ;  /* 0x0000000105057812 */ /* 0x000fe200078ec0ff */
[----:B------:R-:W-:Y:S06]  /*65b0*/  @!P5 BRA `(.L_x_96) ;  /* 0x00000000000cd947 */ /* 0x000fec0003800000 */
[----:B------:R-:W-:Y:S04]  /*65c0*/  SHF.L.U32 R3, R3, 0x1f, RZ ;  /* 0x0000001f03037819 */ /* 0x000fe800000006ff */
[----:B------:R-:W1:Y:S02]  /*65d0*/  SYNCS.PHASECHK.TRANS64.TRYWAIT P0, [R0+URZ+0x20], R3 ;  /* 0x00002003000075a7 */ /* 0x000e6400080011ff */
[----:B-1----:R-:W-:Y:S05]  /*65e0*/  @!P0 BRA `(.L_x_97) ;  /* 0x0000002400f48947 */ /* 0x002fea0003800000 */
.L_x_96:
[----:B------:R-:W-:Y:S05]  /*65f0*/  BSYNC B0 ;  /* 0x0000000000007941 */ /* 0x000fea0003800000 */
.L_x_95:
[----:B------:R-:W-:Y:S02]  /*6600*/  ISETP.NE.U32.AND P0, PT, R5, 0x1, PT ;  /* 0x000000010500780c */ /* 0x000fe40003f05070 */
[----:B------:R-:W-:Y:S02]  /*6610*/  CS2R R82, SRZ ;  /* 0x0000000000527805 */ /* 0x000fe4000001ff00 */
        /* <DEDUP_REMOVED lines=10> */
[----:B------:R-:W-:Y:S01]  /*66c0*/  CS2R R120, SRZ ;  /* 0x0000000000787805 */ /* 0x000fe2000001ff00 */
[----:B-1----:R-:W-:Y:S01]  /*66d0*/  @P0 IMAD R3, R4, 0x1c00, R133 ;  /* 0x00001c0004030824 */ /* 0x002fe200078e0285 */
[----:B------:R-:W-:Y:S01]  /*66e0*/  CS2R R128, SRZ ;  /* 0x0000000000807805 */ /* 0x000fe2000001ff00 */
[----:B------:R-:W-:Y:S01]  /*66f0*/  IMAD.MOV.U32 R130, RZ, RZ, RZ ;  /* 0x000000ffff827224 */ /* 0x000fe200078e00ff */
[----:B------:R-:W-:Y:S05]  /*6700*/  @P0 WARPSYNC.ALL ;  /* 0x0000000000000948 */ /* 0x000fea0003800000 */
[----:B------:R-:W-:Y:S05]  /*6710*/  @P0 LEA R0, R3, UR43, 0x1 ;  /* 0x0000002b03000c11 */ /* 0x000fea000f8e08ff */
[----:B------:R1:W2:Y:S04]  /*6720*/  @P0 LDSM.16.M88.4 R80, [R0+0x200] ;  /* 0x000200000050083b */ /* 0x0002a80000000200 */
[----:B------:R1:W3:Y:S04]  /*6730*/  @P0 LDSM.16.M88.4 R88, [R0+0xa00] ;  /* 0x000a00000058083b */ /* 0x0002e80000000200 */
[----:B------:R1:W1:Y:S04]  /*6740*/  @P0 LDSM.16.M88.4 R96, [R0+0x1200] ;  /* 0x001200000060083b */ /* 0x0002680000000200 */
[----:B------:R1:W1:Y:S04]  /*6750*/  @P0 LDSM.16.M88.4 R104, [R0+0x1a00] ;  /* 0x001a00000068083b */ /* 0x0002680000000200 */
[----:B------:R1:W1:Y:S04]  /*6760*/  @P0 LDSM.16.M88.4 R112, [R0+0x2200] ;  /* 0x002200000070083b */ /* 0x0002680000000200 */
[----:B------:R1:W1:Y:S04]  /*6770*/  @P0 LDSM.16.M88.4 R120, [R0+0x2a00] ;  /* 0x002a00000078083b */ /* 0x0002680000000200 */
[----:B------:R1:W1:Y:S02]  /*6780*/  @P0 LDSM.16.M88.4 R128, [R0+0x3200] ;  /* 0x003200000080083b */ /* 0x0002640000000200 */
.L_x_94:
[----:B------:R-:W-:Y:S05]  /*6790*/  BSYNC B1 ;  /* 0x0000000000017941 */ /* 0x000fea0003800000 */
.L_x_93:
[----:B-1----:R-:W-:Y:S04]  /*67a0*/  LEA.HI R0, R72, R72, RZ, 0x1 ;  /* 0x0000004848007211 */ /* 0x002fe800078f08ff */
[----:B------:R-:W-:Y:S02]  /*67b0*/  SHF.R.U32.HI R7, RZ, 0x1, R0 ;  /* 0x00000001ff077819 */ /* 0x000fe40000011600 */
[----:B------:R-:W-:Y:S03]  /*67c0*/  LOP3.LUT R5, R0, 0xffe, RZ, 0xc0, !PT ;  /* 0x00000ffe00057812 */ /* 0x000fe600078ec0ff */
[----:B------:R-:W-:Y:S02]  /*67d0*/  IMAD R3, R7, 0x70, R2 ;  /* 0x0000007007037824 */ /* 0x000fe400078e0202 */
[----:B------:R-:W-:Y:S04]  /*67e0*/  IMAD.IADD R0, R72, 0x1, -R5 ;  /* 0x0000000148007824 */ /* 0x000fe800078e0a05 */
[----:B------:R-:W-:Y:S05]  /*67f0*/  IMAD R74, R0, 0x100000, R3 ;  /* 0x00100000004a7824 */ /* 0x000fea00078e0203 */
[----:B------:R-:W-:Y:S04]  /*6800*/  SHF.R.U32.HI R4, RZ, 0x15, R74 ;  /* 0x00000015ff047819 */ /* 0x000fe8000001164a */
[----:B------:R-:W-:Y:S01]  /*6810*/  LOP3.LUT P0, RZ, R4, 0x3, R143, 0x48, !PT ;  /* 0x0000000304ff7812 */ /* 0x000fe2000780488f */
[----:B------:R-:W-:Y:S01]  /*6820*/  @!UPT UIADD3 URZ, UPT, UPT, URZ, URZ, URZ ;  /* 0x000000fffffff290 */ /* 0x000fe2000fffe0ff */
[----:B------:R-:W-:Y:S11]  /*6830*/  @P4 BRA `(.L_x_98) ;  /* 0x0000000000084947 */ /* 0x000ff60003800000 */
[----:B------:R-:W1:Y:S02]  /*6840*/  SYNCS.PHASECHK.TRANS64.TRYWAIT P1, [R144+URZ+0x70], R9 ;  /* 0x00007009900075a7 */ /* 0x000e6400080211ff */
[----:B-1----:R-:W-:Y:S05]  /*6850*/  @!P1 BRA `(.L_x_99) ;  /* 0x00000024006c9947 */ /* 0x002fea0003800000 */
.L_x_98:
[----:B------:R-:W-:Y:S05]  /*6860*/  @!P0 BRA `(.L_x_100) ;  /* 0x0000000000408947 */ /* 0x000fea0003800000 */
[----:B------:R-:W1:Y:S01]  /*6870*/  LDCU.64 UR8, c[0x4][0x70] ;  /* 0x01000e00ff0877ac */ /* 0x000e620008000a00 */
[----:B------:R-:W-:Y:S01]  /*6880*/  MOV R15, 0x0 ;  /* 0x00000000000f7802 */ /* 0x000fe20000000f00 */
[----:B------:R-:W-:Y:S02]  /*6890*/  HFMA2 R12, -RZ, RZ, 0, 5.9604644775390625e-08 ;  /* 0x00000001ff0c7431 */ /* 0x000fe400000001ff */
[----:B------:R-:W-:Y:S02]  /*68a0*/  IMAD.MOV.U32 R8, RZ, RZ, 0x192 ;  /* 0x00000192ff087424 */ /* 0x000fe400078e00ff */
[----:B------:R-:W-:Y:S01]  /*68b0*/  IMAD.MOV.U32 R13, RZ, RZ, RZ ;  /* 0x000000ffff0d7224 */ /* 0x000fe200078e00ff */
[----:B------:R-:W5:Y:S01]  /*68c0*/  LDCU.64 UR6, c[0x4][0x78] ;  /* 0x01000f00ff0677ac */ /* 0x000f620008000a00 */
[----:B------:R-:W2:Y:S01]  /*68d0*/  LDC.64 R14, c[0x4][R15] ;  /* 0x010000000f0e7b82 */ /* 0x000ea20000000a00 */
[----:B------:R-:W3:Y:S01]  /*68e0*/  LDCU.64 UR4, c[0x4][0x10] ;  /* 0x01000200ff0477ac */ /* 0x000ee20008000a00 */
[----:B-1----:R-:W-:Y:S01]  /*68f0*/  MOV R5, UR9 ;  /* 0x0000000900057c02 */ /* 0x002fe20008000f00 */
[----:B------:R-:W-:Y:S01]  /*6900*/  IMAD.U32 R4, RZ, RZ, UR8 ;  /* 0x00000008ff047e24 */ /* 0x000fe2000f8e00ff */
[----:B-----5:R-:W-:Y:S01]  /*6910*/  MOV R7, UR7 ;  /* 0x0000000700077c02 */ /* 0x020fe20008000f00 */
[----:B------:R-:W-:Y:S01]  /*6920*/  IMAD.U32 R6, RZ, RZ, UR6 ;  /* 0x00000006ff067e24 */ /* 0x000fe2000f8e00ff */
[----:B---3--:R-:W-:Y:S01]  /*6930*/  MOV R11, UR5 ;  /* 0x00000005000b7c02 */ /* 0x008fe20008000f00 */
[----:B------:R-:W-:Y:S02]  /*6940*/  IMAD.U32 R10, RZ, RZ, UR4 ;  /* 0x00000004ff0a7e24 */ /* 0x000fe4000f8e00ff */
[----:B------:R-:W-:Y:S07]  /*6950*/  LEPC R20, `(.L_x_100) ;  /* 0x000000001014794e */ /* 0x000fee0000000000 */
[----:B--2-4-:R-:W-:Y:S05]  /*6960*/  CALL.ABS.NOINC R14 ;  /* 0x000000000e007343 */ /* 0x014fea0003c00000 */
.L_x_100:
[----:B------:R-:W-:Y:S05]  /*6970*/  WARPSYNC.ALL ;  /* 0x0000000000007948 */ /* 0x000fea0003800000 */
[C---:B------:R-:W-:Y:S01]  /*6980*/  R2UR UR4, R74.reuse ;  /* 0x000000004a0472ca */ /* 0x040fe200000e0000 */
[----:B------:R-:W-:Y:S05]  /*6990*/  VIADD R0, R74, 0x10 ;  /* 0x000000104a007836 */ /* 0x000fea0000000000 */
[----:B------:R-:W-:Y:S04]  /*69a0*/  SHF.R.U32.HI R0, RZ, 0x15, R0 ;  /* 0x00000015ff007819 */ /* 0x000fe80000011600 */
[----:B------:R-:W-:Y:S03]  /*69b0*/  LOP3.LUT P0, RZ, R0, 0x3, R143, 0x48, !PT ;  /* 0x0000000300ff7812 */ /* 0x000fe6000780488f */
[----:B------:R-:W1:Y:S10]  /*69c0*/  LDTM.16dp256bit.x2 R64, tmem[UR4] ;  /* 0x00000004004079ee */ /* 0x000e7400080a0000 */
[----:B-1----:R-:W-:Y:S05]  /*69d0*/  @!P0 BRA `(.L_x_101) ;  /* 0x0000000000408947 */ /* 0x002fea0003800000 */
        /* <DEDUP_REMOVED lines=16> */
.L_x_101:
[----:B------:R-:W-:Y:S05]  /*6ae0*/  WARPSYNC.ALL ;  /* 0x0000000000007948 */ /* 0x000fea0003800000 */
[C---:B------:R-:W-:Y:S01]  /*6af0*/  R2UR UR4, R74.reuse ;  /* 0x000000004a0472ca */ /* 0x040fe200000e0000 */
[----:B------:R-:W-:Y:S05]  /*6b00*/  VIADD R0, R74, 0x20 ;  /* 0x000000204a007836 */ /* 0x000fea0000000000 */
[----:B------:R-:W-:Y:S04]  /*6b10*/  SHF.R.U32.HI R0, RZ, 0x15, R0 ;  /* 0x00000015ff007819 */ /* 0x000fe80000011600 */
[----:B------:R-:W-:Y:S03]  /*6b20*/  LOP3.LUT P0, RZ, R0, 0x3, R143, 0x48, !PT ;  /* 0x0000000300ff7812 */ /* 0x000fe6000780488f */
[----:B------:R-:W1:Y:S10]  /*6b30*/  LDTM.16dp256bit.x2 R56, tmem[UR4+0x10] ;  /* 0x00001004003879ee */ /* 0x000e7400080a0000 */
        /* <DEDUP_REMOVED lines=17> */
.L_x_102:
        /* <DEDUP_REMOVED lines=23> */
.L_x_103:
        /* <DEDUP_REMOVED lines=23> */
.L_x_104:
        /* <DEDUP_REMOVED lines=23> */
.L_x_105:
        /* <DEDUP_REMOVED lines=23> */
.L_x_106:
[----:B------:R-:W-:Y:S01]  /*7210*/  ISETP.NE.AND P0, PT, R163, RZ, PT ;  /* 0x000000ffa300720c */ /* 0x000fe20003f05270 */
[----:B------:R-:W-:Y:S05]  /*7220*/  WARPSYNC.ALL ;  /* 0x0000000000007948 */ /* 0x000fea0003800000 */
[----:B------:R-:W-:Y:S01]  /*7230*/  R2UR UR4, R74 ;  /* 0x000000004a0472ca */ /* 0x000fe200000e0000 */
[C---:B----4-:R-:W-:Y:S01]  /*7240*/  FMUL R22, R73.reuse, R60 ;  /* 0x0000003c49167220 */ /* 0x050fe20000400000 */
[C---:B--2---:R-:W-:Y:S01]  /*7250*/  SHF.L.U32 R76, R80.reuse, 0x10, RZ ;  /* 0x00000010504c7819 */ /* 0x044fe200000006ff */
[C---:B------:R-:W-:Y:S01]  /*7260*/  FMUL R23, R73.reuse, R61 ;  /* 0x0000003d49177220 */ /* 0x040fe20000400000 */
[----:B------:R-:W-:Y:S01]  /*7270*/  LOP3.LUT R78, R80, 0xffff0000, RZ, 0xc0, !PT ;  /* 0xffff0000504e7812 */ /* 0x000fe200078ec0ff */
[----:B------:R-:W-:Y:S01]  /*7280*/  FMUL R0, R73, R64 ;  /* 0x0000004049007220 */ /* 0x000fe20000400000 */
[----:B------:R-:W-:Y:S01]  /*7290*/  SHF.L.U32 R77, R81, 0x10, RZ ;  /* 0x00000010514d7819 */ /* 0x000fe200000006ff */
[----:B------:R-:W-:Y:S01]  /*72a0*/  FMUL R3, R73, R65 ;  /* 0x0000004149037220 */ /* 0x000fe20000400000 */
[----:B------:R-:W-:Y:S01]  /*72b0*/  LOP3.LUT R80, R81, 0xffff0000, RZ, 0xc0, !PT ;  /* 0xffff000051507812 */ /* 0x000fe200078ec0ff */
[C---:B------:R-:W-:Y:S01]  /*72c0*/  FFMA R0, R75.reuse, R76, R0 ;  /* 0x0000004c4b007223 */ /* 0x040fe20000000000 */
[----:B------:R-:W-:Y:S01]  /*72d0*/  R2UR UR5, R144 ;  /* 0x00000000900572ca */ /* 0x000fe200000e0000 */
[----:B------:R-:W-:Y:S01]  /*72e0*/  FFMA R3, R75, R78, R3 ;  /* 0x0000004e4b037223 */ /* 0x000fe20000000003 */
[C---:B------:R-:W-:Y:S01]  /*72f0*/  SHF.L.U32 R79, R82.reuse, 0x10, RZ ;  /* 0x00000010524f7819 */ /* 0x040fe200000006ff */
[----:B------:R-:W1:Y:S01]  /*7300*/  LDTM.16dp256bit.x2 R4, tmem[UR4+0x60] ;  /* 0x00006004000479ee */ /* 0x000e6200080a0000 */
[----:B------:R-:W-:Y:S01]  /*7310*/  LOP3.LUT R82, R82, 0xffff0000, RZ, 0xc0, !PT ;  /* 0xffff000052527812 */ /* 0x000fe200078ec0ff */
[----:B------:R-:W-:Y:S01]  /*7320*/  NOP ;  /* 0x0000000000007918 */ /* 0x000fe20000000000 */
[----:B------:R-:W-:Y:S01]  /*7330*/  SHF.L.U32 R81, R83, 0x10, RZ ;  /* 0x0000001053517819 */ /* 0x000fe200000006ff */
[----:B------:R-:W-:Y:S01]  /*7340*/  FMUL R12, R73, R66 ;  /* 0x00000042490c7220 */ /* 0x000fe20000400000 */
[----:B------:R-:W-:Y:S01]  /*7350*/  LOP3.LUT R84, R83, 0xffff0000, RZ, 0xc0, !PT ;  /* 0xffff000053547812 */ /* 0x000fe200078ec0ff */
[----:B------:R-:W-:Y:S01]  /*7360*/  FMUL R13, R73, R67 ;  /* 0x00000043490d7220 */ /* 0x000fe20000400000 */
[C---:B---3--:R-:W-:Y:S01]  /*7370*/  SHF.L.U32 R83, R88.reuse, 0x10, RZ ;  /* 0x0000001058537819 */ /* 0x048fe200000006ff */
[C---:B------:R-:W-:Y:S01]  /*7380*/  FFMA R12, R75.reuse, R77, R12 ;  /* 0x0000004d4b0c7223 */ /* 0x040fe2000000000c */
[----:B------:R-:W-:Y:S01]  /*7390*/  LOP3.LUT R86, R88, 0xffff0000, RZ, 0xc0, !PT ;  /* 0xffff000058567812 */ /* 0x000fe200078ec0ff */
[----:B------:R-:W-:Y:S01]  /*73a0*/  FFMA R13, R75, R80, R13 ;  /* 0x000000504b0d7223 */ /* 0x000fe2000000000d */
[C---:B------:R-:W-:Y:S01]  /*73b0*/  SHF.L.U32 R85, R89.reuse, 0x10, RZ ;  /* 0x0000001059557819 */ /* 0x040fe200000006ff */
[----:B------:R-:W-:Y:S01]  /*73c0*/  UIADD3 UR4, UPT, UPT, UR5, 0x90, URZ ;  /* 0x0000009005047890 */ /* 0x000fe2000fffe0ff */
[----:B------:R-:W-:Y:S01]  /*73d0*/  LOP3.LUT R88, R89, 0xffff0000, RZ, 0xc0, !PT ;  /* 0xffff000059587812 */ /* 0x000fe200078ec0ff */
[----:B------:R-:W-:Y:S01]  /*73e0*/  FMUL R14, R73, R68 ;  /* 0x00000044490e7220 */ /* 0x000fe20000400000 */
[C---:B------:R-:W-:Y:S01]  /*73f0*/  SHF.L.U32 R87, R90.reuse, 0x10, RZ ;  /* 0x000000105a577819 */ /* 0x040fe200000006ff */
[----:B------:R-:W-:Y:S01]  /*7400*/  UPRMT UR4, UR39, 0x654, UR4 ;  /* 0x0000065427047896 */ /* 0x000fe20008000004 */
[----:B------:R-:W-:Y:S01]  /*7410*/  LOP3.LUT R90, R90, 0xffff0000, RZ, 0xc0, !PT ;  /* 0xffff00005a5a7812 */ /* 0x000fe200078ec0ff */
[----:B------:R-:W-:Y:S01]  /*7420*/  FFMA R14, R75, R79, R14 ;  /* 0x0000004f4b0e7223 */ /* 0x000fe2000000000e */
[----:B------:R-:W-:Y:S01]  /*7430*/  SHF.L.U32 R89, R91, 0x10, RZ ;  /* 0x000000105b597819 */ /* 0x000fe200000006ff */
[----:B------:R-:W-:Y:S01]  /*7440*/  FMUL R15, R73, R69 ;  /* 0x00000045490f7220 */ /* 0x000fe20000400000 */
[----:B------:R-:W-:Y:S01]  /*7450*/  LOP3.LUT R92, R91, 0xffff0000, RZ, 0xc0, !PT ;  /* 0xffff00005b5c7812 */ /* 0x000fe200078ec0ff */
[----:B------:R-:W-:Y:S01]  /*7460*/  FMUL R16, R73, R70 ;  /* 0x0000004649107220 */ /* 0x000fe20000400000 */
[----:B------:R-:W-:Y:S01]  /*7470*/  MOV R148, UR44 ;  /* 0x0000002c00947c02 */ /* 0x000fe20008000f00 */
[C---:B------:R-:W-:Y:S01]  /*7480*/  FFMA R15, R75.reuse, R82, R15 ;  /* 0x000000524b0f7223 */ /* 0x040fe2000000000f */
[C---:B------:R-:W-:Y:S01]  /*7490*/  SHF.L.U32 R91, R96.reuse, 0x10, RZ ;  /* 0x00000010605b7819 */ /* 0x040fe200000006ff */
[----:B-1----:R-:W-:Y:S01]  /*74a0*/  SYNCS.ARRIVE.TRANS64.RED.A1T0 RZ, [UR4], RZ ;  /* 0x000000ffffff79a7 */ /* 0x002fe20008100404 */
[----:B------:R-:W-:Y:S01]  /*74b0*/  LOP3.LUT R94, R96, 0xffff0000, RZ, 0xc0, !PT ;  /* 0xffff0000605e7812 */ /* 0x000fe200078ec0ff */
[----:B------:R-:W-:Y:S01]  /*74c0*/  FFMA R16, R75, R81, R16 ;  /* 0x000000514b107223 */ /* 0x000fe20000000010 */
[C---:B------:R-:W-:Y:S01]  /*74d0*/  SHF.L.U32 R93, R97.reuse, 0x10, RZ ;  /* 0x00000010615d7819 */ /* 0x040fe200000006ff */
[----:B------:R-:W-:Y:S01]  /*74e0*/  IMAD R148, R148, 0x1c00, R133 ;  /* 0x00001c0094947824 */ /* 0x000fe200078e0285 */
[----:B------:R-:W-:Y:S01]  /*74f0*/  LOP3.LUT R96, R97, 0xffff0000, RZ, 0xc0, !PT ;  /* 0xffff000061607812 */ /* 0x000fe200078ec0ff */
[C---:B------:R-:W-:Y:S01]  /*7500*/  FMUL R17, R73.reuse, R71 ;  /* 0x0000004749117220 */ /* 0x040fe20000400000 */
[C---:B------:R-:W-:Y:S01]  /*7510*/  SHF.L.U32 R95, R98.reuse, 0x10, RZ ;  /* 0x00000010625f7819 */ /* 0x040fe200000006ff */
[----:B------:R-:W-:Y:S01]  /*7520*/  FMUL R18, R73, R56 ;  /* 0x0000003849127220 */ /* 0x000fe20000400000 */
[----:B------:R-:W-:Y:S01]  /*7530*/  LOP3.LUT R98, R98, 0xffff0000, RZ, 0xc0, !PT ;  /* 0xffff000062627812 */ /* 0x000fe200078ec0ff */
[----:B------:R-:W-:Y:S01]  /*7540*/  FFMA R17, R75, R84, R17 ;  /* 0x000000544b117223 */ /* 0x000fe20000000011 */
[----:B------:R-:W-:Y:S01]  /*7550*/  SHF.L.U32 R97, R99, 0x10, RZ ;  /* 0x0000001063617819 */ /* 0x000fe200000006ff */
[----:B------:R-:W-:Y:S01]  /*7560*/  FFMA R18, R75, R83, R18 ;  /* 0x000000534b127223 */ /* 0x000fe20000000012 */
[----:B------:R-:W-:Y:S01]  /*7570*/  LOP3.LUT R100, R99, 0xffff0000, RZ, 0xc0, !PT ;  /* 0xffff000063647812 */ /* 0x000fe200078ec0ff */
[----:B------:R-:W-:Y:S01]  /*7580*/  FMUL R56, R73, R62 ;  /* 0x0000003e49387220 */ /* 0x000fe20000400000 */
[----:B------:R-:W-:Y:S01]  /*7590*/  F2FP.BF16.F32.PACK_AB R144, R3, R0 ;  /* 0x000000000390723e */ /* 0x000fe200000010ff */
[----:B------:R-:W-:Y:S01]  /*75a0*/  FMUL R19, R73, R57 ;  /* 0x0000003949137220 */ /* 0x000fe20000400000 */
[----:B------:R-:W-:Y:S01]  /*75b0*/  F2FP.BF16.F32.PACK_AB R145, R13, R12 ;  /* 0x0000000c0d91723e */ /* 0x000fe200000010ff */
[----:B------:R-:W-:Y:S01]  /*75c0*/  FMUL R20, R73, R58 ;  /* 0x0000003a49147220 */ /* 0x000fe20000400000 */
[----:B------:R-:W-:Y:S01]  /*75d0*/  F2FP.BF16.F32.PACK_AB R146, R15, R14 ;  /* 0x0000000e0f92723e */ /* 0x000fe200000010ff */
[----:B------:R-:W-:Y:S01]  /*75e0*/  FMUL R21, R73, R59 ;  /* 0x0000003b49157220 */ /* 0x000fe20000400000 */
[----:B------:R-:W-:Y:S01]  /*75f0*/  F2FP.BF16.F32.PACK_AB R147, R17, R16 ;  /* 0x000000101193723e */ /* 0x000fe200000010ff */
[C---:B------:R-:W-:Y:S01]  /*7600*/  FFMA R19, R75.reuse, R86, R19 ;  /* 0x000000564b137223 */ /* 0x040fe20000000013 */
[----:B------:R-:W-:Y:S01]  /*7610*/  LEA R165, R148, UR43, 0x1 ;  /* 0x0000002b94a57c11 */ /* 0x000fe2000f8e08ff */
[----:B------:R-:W-:Y:S01]  /*7620*/  FFMA R20, R75, R85, R20 ;  /* 0x000000554b147223 */ /* 0x000fe20000000014 */
[C---:B------:R-:W-:Y:S01]  /*7630*/  SHF.L.U32 R99, R104.reuse, 0x10, RZ ;  /* 0x0000001068637819 */ /* 0x040fe200000006ff */
[----:B------:R-:W-:Y:S01]  /*7640*/  FMUL R57, R73, R63 ;  /* 0x0000003f49397220 */ /* 0x000fe20000400000 */
[----:B------:R-:W-:Y:S01]  /*7650*/  F2FP.BF16.F32.PACK_AB R148, R19, R18 ;  /* 0x000000121394723e */ /* 0x000fe200000010ff */
[C---:B------:R-:W-:Y:S01]  /*7660*/  FFMA R21, R75.reuse, R88, R21 ;  /* 0x000000584b157223 */ /* 0x040fe20000000015 */
[----:B------:R-:W-:Y:S01]  /*7670*/  LOP3.LUT R102, R104, 0xffff0000, RZ, 0xc0, !PT ;  /* 0xffff000068667812 */ /* 0x000fe200078ec0ff */
[----:B------:R-:W-:Y:S01]  /*7680*/  FFMA R22, R75, R87, R22 ;  /* 0x000000574b167223 */ /* 0x000fe20000000016 */
[----:B------:R-:W-:Y:S01]  /*7690*/  SHF.L.U32 R101, R105, 0x10, RZ ;  /* 0x0000001069657819 */ /* 0x000fe200000006ff */
[----:B------:R-:W-:Y:S01]  /*76a0*/  FMUL R48, R73, R48 ;  /* 0x0000003049307220 */ /* 0x000fe20000400000 */
[----:B------:R-:W-:Y:S01]  /*76b0*/  F2FP.BF16.F32.PACK_AB R149, R21, R20 ;  /* 0x000000141595723e */ /* 0x000fe200000010ff */
[----:B------:R-:W-:Y:S01]  /*76c0*/  FFMA R23, R75, R90, R23 ;  /* 0x0000005a4b177223 */ /* 0x000fe20000000017 */
[----:B------:R-:W-:Y:S01]  /*76d0*/  LOP3.LUT R104, R105, 0xffff0000, RZ, 0xc0, !PT ;  /* 0xffff000069687812 */ /* 0x000fe200078ec0ff */
[----:B------:R-:W-:Y:S01]  /*76e0*/  FMUL R49, R73, R49 ;  /* 0x0000003149317220 */ /* 0x000fe20000400000 */
[C---:B------:R-:W-:Y:S01]  /*76f0*/  SHF.L.U32 R103, R106.reuse, 0x10, RZ ;  /* 0x000000106a677819 */ /* 0x040fe200000006ff */
[----:B------:R-:W-:Y:S01]  /*7700*/  FFMA R56, R75, R89, R56 ;  /* 0x000000594b387223 */ /* 0x000fe20000000038 */
[----:B------:R-:W-:Y:S01]  /*7710*/  F2FP.BF16.F32.PACK_AB R150, R23, R22 ;  /* 0x000000161796723e */ /* 0x000fe200000010ff */
[----:B------:R-:W-:Y:S01]  /*7720*/  FMUL R50, R73, R50 ;  /* 0x0000003249327220 */ /* 0x000fe20000400000 */
[----:B------:R-:W-:Y:S01]  /*7730*/  LOP3.LUT R106, R106, 0xffff0000, RZ, 0xc0, !PT ;  /* 0xffff00006a6a7812 */ /* 0x000fe200078ec0ff */
[----:B------:R-:W-:Y:S01]  /*7740*/  FFMA R57, R75, R92, R57 ;  /* 0x0000005c4b397223 */ /* 0x000fe20000000039 */
[----:B------:R-:W-:Y:S01]  /*7750*/  SHF.L.U32 R105, R107, 0x10, RZ ;  /* 0x000000106b697819 */ /* 0x000fe200000006ff */
[----:B------:R-:W-:Y:S01]  /*7760*/  FMUL R51, R73, R51 ;  /* 0x0000003349337220 */ /* 0x000fe20000400000 */
[----:B------:R-:W-:Y:S01]  /*7770*/  LOP3.LUT R108, R107, 0xffff0000, RZ, 0xc0, !PT ;  /* 0xffff00006b6c7812 */ /* 0x000fe200078ec0ff */
[----:B------:R-:W-:Y:S01]  /*7780*/  FFMA R48, R75, R91, R48 ;  /* 0x0000005b4b307223 */ /* 0x000fe20000000030 */
[----:B------:R-:W-:Y:S01]  /*7790*/  F2FP.BF16.F32.PACK_AB R151, R57, R56 ;  /* 0x000000383997723e */ /* 0x000fe200000010ff */
[----:B------:R-:W-:Y:S01]  /*77a0*/  FMUL R52, R73, R52 ;  /* 0x0000003449347220 */ /* 0x000fe20000400000 */
[C---:B------:R-:W-:Y:S01]  /*77b0*/  SHF.L.U32 R107, R112.reuse, 0x10, RZ ;  /* 0x00000010706b7819 */ /* 0x040fe200000006ff */
[----:B------:R-:W-:Y:S01]  /*77c0*/  FFMA R49, R75, R94, R49 ;  /* 0x0000005e4b317223 */ /* 0x000fe20000000031 */
[----:B------:R-:W-:Y:S01]  /*77d0*/  LOP3.LUT R110, R112, 0xffff0000, RZ, 0xc0, !PT ;  /* 0xffff0000706e7812 */ /* 0x000fe200078ec0ff */
[----:B------:R-:W-:Y:S01]  /*77e0*/  FMUL R53, R73, R53 ;  /* 0x0000003549357220 */ /* 0x000fe20000400000 */
[----:B------:R-:W-:Y:S01]  /*77f0*/  SHF.L.U32 R109, R113, 0x10, RZ ;  /* 0x00000010716d7819 */ /* 0x000fe200000006ff */
[----:B------:R-:W-:Y:S01]  /*7800*/  FFMA R50, R75, R93, R50 ;  /* 0x0000005d4b327223 */ /* 0x000fe20000000032 */
[----:B------:R-:W-:Y:S01]  /*7810*/  F2FP.BF16.F32.PACK_AB R152, R49, R48 ;  /* 0x000000303198723e */ /* 0x000fe200000010ff */
[----:B------:R-:W-:Y:S01]  /*7820*/  FMUL R54, R73, R54 ;  /* 0x0000003649367220 */ /* 0x000fe20000400000 */
[----:B------:R-:W-:Y:S01]  /*7830*/  LOP3.LUT R112, R113, 0xffff0000, RZ, 0xc0, !PT ;  /* 0xffff000071707812 */ /* 0x000fe200078ec0ff */
[----:B------:R-:W-:Y:S01]  /*7840*/  FFMA R51, R75, R96, R51 ;  /* 0x000000604b337223 */ /* 0x000fe20000000033 */
[C---:B------:R-:W-:Y:S01]  /*7850*/  SHF.L.U32 R111, R114.reuse, 0x10, RZ ;  /* 0x00000010726f7819 */ /* 0x040fe200000006ff */
[----:B------:R-:W-:Y:S01]  /*7860*/  FMUL R55, R73, R55 ;  /* 0x0000003749377220 */ /* 0x000fe20000400000 */
[----:B------:R-:W-:Y:S01]  /*7870*/  LOP3.LUT R114, R114, 0xffff0000, RZ, 0xc0, !PT ;  /* 0xffff000072727812 */ /* 0x000fe200078ec0ff */
[----:B------:R-:W-:Y:S01]  /*7880*/  FFMA R52, R75, R95, R52 ;  /* 0x0000005f4b347223 */ /* 0x000fe20000000034 */
[----:B------:R-:W-:Y:S01]  /*7890*/  F2FP.BF16.F32.PACK_AB R153, R51, R50 ;  /* 0x000000323399723e */ /* 0x000fe200000010ff */
[----:B------:R-:W-:Y:S01]  /*78a0*/  FFMA R53, R75, R98, R53 ;  /* 0x000000624b357223 */ /* 0x000fe20000000035 */
[----:B------:R-:W-:Y:S01]  /*78b0*/  SHF.L.U32 R113, R115, 0x10, RZ ;  /* 0x0000001073717819 */ /* 0x000fe200000006ff */
[----:B------:R-:W-:Y:S01]  /*78c0*/  FFMA R54, R75, R97, R54 ;  /* 0x000000614b367223 */ /* 0x000fe20000000036 */
[----:B------:R-:W-:Y:S01]  /*78d0*/  LOP3.LUT R116, R115, 0xffff0000, RZ, 0xc0, !PT ;  /* 0xffff000073747812 */ /* 0x000fe200078ec0ff */
[----:B------:R-:W-:Y:S01]  /*78e0*/  FFMA R55, R75, R100, R55 ;  /* 0x000000644b377223 */ /* 0x000fe20000000037 */
[----:B------:R-:W-:Y:S01]  /*78f0*/  F2FP.BF16.F32.PACK_AB R154, R53, R52 ;  /* 0x00000034359a723e */ /* 0x000fe200000010ff */
[----:B------:R1:W-:Y:S01]  /*7900*/  STSM.16.M88.4 [R165+0x200], R144 ;  /* 0x00020090a5007844 */ /* 0x0003e20000000200 */
[C---:B------:R-:W-:Y:S01]  /*7910*/  SHF.L.U32 R115, R120.reuse, 0x10, RZ ;  /* 0x0000001078737819 */ /* 0x040fe200000006ff */
[----:B------:R-:W-:Y:S01]  /*7920*/  FMUL R40, R73, R40 ;  /* 0x0000002849287220 */ /* 0x000fe20000400000 */
[----:B------:R-:W-:Y:S05]  /*7930*/  F2FP.BF16.F32.PACK_AB R155, R55, R54 ;  /* 0x00000036379b723e */ /* 0x000fea00000010ff */
[----:B------:R2:W-:Y:S01]  /*7940*/  STSM.16.M88.4 [R165+0xa00], R148 ;  /* 0x000a0094a5007844 */ /* 0x0005e20000000200 */
[----:B------:R-:W-:Y:S01]  /*7950*/  FMUL R41, R73, R41 ;  /* 0x0000002949297220 */ /* 0x000fe20000400000 */
[C---:B------:R-:W-:Y:S01]  /*7960*/  FFMA R40, R75.reuse, R99, R40 ;  /* 0x000000634b287223 */ /* 0x040fe20000000028 */
[----:B------:R-:W-:Y:S05]  /*7970*/  LOP3.LUT R118, R120, 0xffff0000, RZ, 0xc0, !PT ;  /* 0xffff000078767812 */ /* 0x000fea00078ec0ff */
[----:B------:R3:W-:Y:S01]  /*7980*/  STSM.16.M88.4 [R165+0x1200], R152 ;  /* 0x00120098a5007844 */ /* 0x0007e20000000200 */
[----:B------:R-:W-:Y:S01]  /*7990*/  FFMA R41, R75, R102, R41 ;  /* 0x000000664b297223 */ /* 0x000fe20000000029 */
[----:B------:R-:W-:Y:S01]  /*79a0*/  FMUL R42, R73, R42 ;  /* 0x0000002a492a7220 */ /* 0x000fe20000400000 */
[----:B------:R-:W-:Y:S01]  /*79b0*/  SHF.L.U32 R117, R121, 0x10, RZ ;  /* 0x0000001079757819 */ /* 0x000fe200000006ff */
[C---:B------:R-:W-:Y:S01]  /*79c0*/  FMUL R43, R73.reuse, R43 ;  /* 0x0000002b492b7220 */ /* 0x040fe20000400000 */
[----:B------:R-:W-:Y:S01]  /*79d0*/  FMUL R44, R73, R44 ;  /* 0x0000002c492c7220 */ /* 0x000fe20000400000 */
[----:B------:R-:W-:Y:S01]  /*79e0*/  LOP3.LUT R120, R121, 0xffff0000, RZ, 0xc0, !PT ;  /* 0xffff000079787812 */ /* 0x000fe200078ec0ff */
[C---:B------:R-:W-:Y:S01]  /*79f0*/  FFMA R42, R75.reuse, R101, R42 ;  /* 0x000000654b2a7223 */ /* 0x040fe2000000002a */
[C---:B------:R-:W-:Y:S01]  /*7a00*/  FFMA R43, R75.reuse, R104, R43 ;  /* 0x000000684b2b7223 */ /* 0x040fe2000000002b */
[C---:B------:R-:W-:Y:S01]  /*7a10*/  SHF.L.U32 R119, R122.reuse, 0x10, RZ ;  /* 0x000000107a777819 */ /* 0x040fe200000006ff */
[----:B------:R-:W-:Y:S01]  /*7a20*/  FFMA R44, R75, R103, R44 ;  /* 0x000000674b2c7223 */ /* 0x000fe2000000002c */
[C---:B------:R-:W-:Y:S01]  /*7a30*/  FMUL R45, R73.reuse, R45 ;  /* 0x0000002d492d7220 */ /* 0x040fe20000400000 */
[----:B------:R-:W-:Y:S01]  /*7a40*/  LOP3.LUT R122, R122, 0xffff0000, RZ, 0xc0, !PT ;  /* 0xffff00007a7a7812 */ /* 0x000fe200078ec0ff */
[C---:B------:R-:W-:Y:S01]  /*7a50*/  FMUL R46, R73.reuse, R46 ;  /* 0x0000002e492e7220 */ /* 0x040fe20000400000 */
[----:B------:R-:W-:Y:S01]  /*7a60*/  FMUL R47, R73, R47 ;  /* 0x0000002f492f7220 */ /* 0x000fe20000400000 */
[----:B------:R-:W-:Y:S01]  /*7a70*/  SHF.L.U32 R121, R123, 0x10, RZ ;  /* 0x000000107b797819 */ /* 0x000fe200000006ff */
[C---:B------:R-:W-:Y:S01]  /*7a80*/  FFMA R45, R75.reuse, R106, R45 ;  /* 0x0000006a4b2d7223 */ /* 0x040fe2000000002d */
[----:B------:R-:W-:Y:S01]  /*7a90*/  FFMA R46, R75, R105, R46 ;  /* 0x000000694b2e7223 */ /* 0x000fe2000000002e */
[----:B------:R-:W-:Y:S01]  /*7aa0*/  LOP3.LUT R124, R123, 0xffff0000, RZ, 0xc0, !PT ;  /* 0xffff00007b7c7812 */ /* 0x000fe200078ec0ff */
[----:B------:R-:W-:Y:S01]  /*7ab0*/  FFMA R47, R75, R108, R47 ;  /* 0x0000006c4b2f7223 */ /* 0x000fe2000000002f */
[C---:B------:R-:W-:Y:S01]  /*7ac0*/  FMUL R32, R73.reuse, R32 ;  /* 0x0000002049207220 */ /* 0x040fe20000400000 */
[C---:B------:R-:W-:Y:S01]  /*7ad0*/  SHF.L.U32 R123, R128.reuse, 0x10, RZ ;  /* 0x00000010807b7819 */ /* 0x040fe200000006ff */
[----:B------:R-:W-:Y:S01]  /*7ae0*/  FMUL R33, R73, R33 ;  /* 0x0000002149217220 */ /* 0x000fe20000400000 */
[----:B-1----:R-:W-:Y:S01]  /*7af0*/  F2FP.BF16.F32.PACK_AB R144, R41, R40 ;  /* 0x000000282990723e */ /* 0x002fe200000010ff */
[----:B------:R-:W-:Y:S01]  /*7b00*/  FFMA R32, R75, R107, R32 ;  /* 0x0000006b4b207223 */ /* 0x000fe20000000020 */
[----:B------:R-:W-:Y:S01]  /*7b10*/  F2FP.BF16.F32.PACK_AB R145, R43, R42 ;  /* 0x0000002a2b91723e */ /* 0x000fe200000010ff */
[----:B------:R-:W-:Y:S01]  /*7b20*/  FFMA R33, R75, R110, R33 ;  /* 0x0000006e4b217223 */ /* 0x000fe20000000021 */
[----:B------:R-:W-:Y:S01]  /*7b30*/  F2FP.BF16.F32.PACK_AB R146, R45, R44 ;  /* 0x0000002c2d92723e */ /* 0x000fe200000010ff */
[----:B------:R-:W-:Y:S01]  /*7b40*/  FMUL R34, R73, R34 ;  /* 0x0000002249227220 */ /* 0x000fe20000400000 */
[----:B------:R-:W-:Y:S01]  /*7b50*/  F2FP.BF16.F32.PACK_AB R147, R47, R46 ;  /* 0x0000002e2f93723e */ /* 0x000fe200000010ff */
[----:B------:R-:W-:Y:S01]  /*7b60*/  FMUL R35, R73, R35 ;  /* 0x0000002349237220 */ /* 0x000fe20000400000 */
[----:B--2---:R-:W-:Y:S01]  /*7b70*/  F2FP.BF16.F32.PACK_AB R148, R33, R32 ;  /* 0x000000202194723e */ /* 0x004fe200000010ff */
[----:B------:R-:W-:Y:S01]  /*7b80*/  FFMA R34, R75, R109, R34 ;  /* 0x0000006d4b227223 */ /* 0x000fe20000000022 */
[----:B------:R-:W-:Y:S01]  /*7b90*/  FMUL R36, R73, R36 ;  /* 0x0000002449247220 */ /* 0x000fe20000400000 */
[----:B------:R1:W-:Y:S01]  /*7ba0*/  STSM.16.M88.4 [R165+0x1a00], R144 ;  /* 0x001a0090a5007844 */ /* 0x0003e20000000200 */
[----:B------:R-:W-:Y:S01]  /*7bb0*/  FFMA R35, R75, R112, R35 ;  /* 0x000000704b237223 */ /* 0x000fe20000000023 */
[----:B------:R-:W-:Y:S01]  /*7bc0*/  FMUL R37, R73, R37 ;  /* 0x0000002549257220 */ /* 0x000fe20000400000 */
[----:B------:R-:W-:Y:S01]  /*7bd0*/  FFMA R36, R75, R111, R36 ;  /* 0x0000006f4b247223 */ /* 0x000fe20000000024 */
[C---:B------:R-:W-:Y:S01]  /*7be0*/  FMUL R38, R73.reuse, R38 ;  /* 0x0000002649267220 */ /* 0x040fe20000400000 */
[----:B------:R-:W-:Y:S01]  /*7bf0*/  FMUL R39, R73, R39 ;  /* 0x0000002749277220 */ /* 0x000fe20000400000 */
[----:B------:R-:W-:Y:S01]  /*7c00*/  LOP3.LUT R126, R128, 0xffff0000, RZ, 0xc0, !PT ;  /* 0xffff0000807e7812 */ /* 0x000fe200078ec0ff */
[----:B------:R-:W-:Y:S01]  /*7c10*/  FFMA R37, R75, R114, R37 ;  /* 0x000000724b257223 */ /* 0x000fe20000000025 */
[----:B------:R-:W-:Y:S01]  /*7c20*/  F2FP.BF16.F32.PACK_AB R149, R35, R34 ;  /* 0x000000222395723e */ /* 0x000fe200000010ff */
[C---:B------:R-:W-:Y:S01]  /*7c30*/  FFMA R38, R75.reuse, R113, R38 ;  /* 0x000000714b267223 */ /* 0x040fe20000000026 */
[----:B------:R-:W-:Y:S01]  /*7c40*/  FFMA R39, R75, R116, R39 ;  /* 0x000000744b277223 */ /* 0x000fe20000000027 */
[----:B------:R-:W-:Y:S01]  /*7c50*/  FMUL R24, R73, R24 ;  /* 0x0000001849187220 */ /* 0x000fe20000400000 */
[----:B------:R-:W-:Y:S01]  /*7c60*/  SHF.L.U32 R125, R129, 0x10, RZ ;  /* 0x00000010817d7819 */ /* 0x000fe200000006ff */
[----:B------:R-:W-:Y:S01]  /*7c70*/  FMUL R25, R73, R25 ;  /* 0x0000001949197220 */ /* 0x000fe20000400000 */
[----:B------:R-:W-:Y:S01]  /*7c80*/  F2FP.BF16.F32.PACK_AB R150, R37, R36 ;  /* 0x000000242596723e */ /* 0x000fe200000010ff */
[----:B------:R-:W-:Y:S01]  /*7c90*/  FFMA R24, R75, R115, R24 ;  /* 0x000000734b187223 */ /* 0x000fe20000000018 */
[----:B------:R-:W-:Y:S01]  /*7ca0*/  F2FP.BF16.F32.PACK_AB R151, R39, R38 ;  /* 0x000000262797723e */ /* 0x000fe200000010ff */
[----:B------:R-:W-:Y:S01]  /*7cb0*/  FFMA R25, R75, R118, R25 ;  /* 0x000000764b197223 */ /* 0x000fe20000000019 */
[C---:B------:R-:W-:Y:S01]  /*7cc0*/  FMUL R26, R73.reuse, R26 ;  /* 0x0000001a491a7220 */ /* 0x040fe20000400000 */
[C---:B------:R-:W-:Y:S01]  /*7cd0*/  FMUL R27, R73.reuse, R27 ;  /* 0x0000001b491b7220 */ /* 0x040fe20000400000 */
[----:B------:R-:W-:Y:S01]  /*7ce0*/  FMUL R28, R73, R28 ;  /* 0x0000001c491c7220 */ /* 0x000fe20000400000 */
[----:B------:R-:W-:Y:S01]  /*7cf0*/  LOP3.LUT R128, R129, 0xffff0000, RZ, 0xc0, !PT ;  /* 0xffff000081807812 */ /* 0x000fe200078ec0ff */
[----:B------:R1:W-:Y:S01]  /*7d00*/  STSM.16.M88.4 [R165+0x2200], R148 ;  /* 0x00220094a5007844 */ /* 0x0003e20000000200 */
[----:B---3--:R-:W-:Y:S01]  /*7d10*/  F2FP.BF16.F32.PACK_AB R152, R25, R24 ;  /* 0x000000181998723e */ /* 0x008fe200000010ff */
[C---:B------:R-:W-:Y:S01]  /*7d20*/  FFMA R26, R75.reuse, R117, R26 ;  /* 0x000000754b1a7223 */ /* 0x040fe2000000001a */
[C---:B------:R-:W-:Y:S01]  /*7d30*/  FFMA R27, R75.reuse, R120, R27 ;  /* 0x000000784b1b7223 */ /* 0x040fe2000000001b */
[----:B------:R-:W-:Y:S01]  /*7d40*/  FFMA R28, R75, R119, R28 ;  /* 0x000000774b1c7223 */ /* 0x000fe2000000001c */
[C---:B------:R-:W-:Y:S01]  /*7d50*/  FMUL R29, R73.reuse, R29 ;  /* 0x0000001d491d7220 */ /* 0x040fe20000400000 */
[C---:B------:R-:W-:Y:S01]  /*7d60*/  SHF.L.U32 R127, R130.reuse, 0x10, RZ ;  /* 0x00000010827f7819 */ /* 0x040fe200000006ff */
[----:B------:R-:W-:Y:S01]  /*7d70*/  FMUL R30, R73, R30 ;  /* 0x0000001e491e7220 */ /* 0x000fe20000400000 */
[----:B------:R-:W-:Y:S01]  /*7d80*/  F2FP.BF16.F32.PACK_AB R153, R27, R26 ;  /* 0x0000001a1b99723e */ /* 0x000fe200000010ff */
[----:B------:R-:W-:Y:S01]  /*7d90*/  FFMA R29, R75, R122, R29 ;  /* 0x0000007a4b1d7223 */ /* 0x000fe2000000001d */
[C---:B------:R-:W-:Y:S01]  /*7da0*/  FMUL R31, R73.reuse, R31 ;  /* 0x0000001f491f7220 */ /* 0x040fe20000400000 */
[C---:B------:R-:W-:Y:S01]  /*7db0*/  FMUL R4, R73.reuse, R4 ;  /* 0x0000000449047220 */ /* 0x040fe20000400000 */
[----:B------:R-:W-:Y:S01]  /*7dc0*/  FMUL R5, R73, R5 ;  /* 0x0000000549057220 */ /* 0x000fe20000400000 */
[----:B------:R-:W-:Y:S01]  /*7dd0*/  FFMA R30, R75, R121, R30 ;  /* 0x000000794b1e7223 */ /* 0x000fe2000000001e */
[----:B------:R-:W-:Y:S01]  /*7de0*/  FMUL R6, R73, R6 ;  /* 0x0000000649067220 */ /* 0x000fe20000400000 */
[----:B------:R-:W-:Y:S01]  /*7df0*/  FFMA R31, R75, R124, R31 ;  /* 0x0000007c4b1f7223 */ /* 0x000fe2000000001f */
[----:B------:R-:W-:Y:S01]  /*7e00*/  FMUL R7, R73, R7 ;  /* 0x0000000749077220 */ /* 0x000fe20000400000 */
[----:B------:R-:W-:Y:S01]  /*7e10*/  FFMA R4, R75, R123, R4 ;  /* 0x0000007b4b047223 */ /* 0x000fe20000000004 */
[----:B------:R-:W-:Y:S01]  /*7e20*/  LOP3.LUT R130, R130, 0xffff0000, RZ, 0xc0, !PT ;  /* 0xffff000082827812 */ /* 0x000fe200078ec0ff */
[----:B------:R-:W-:Y:S01]  /*7e30*/  FMUL R8, R73, R8 ;  /* 0x0000000849087220 */ /* 0x000fe20000400000 */
[----:B------:R-:W-:Y:S01]  /*7e40*/  FFMA R5, R75, R126, R5 ;  /* 0x0000007e4b057223 */ /* 0x000fe20000000005 */
[----:B------:R-:W-:Y:S01]  /*7e50*/  SHF.L.U32 R129, R131, 0x10, RZ ;  /* 0x0000001083817819 */ /* 0x000fe200000006ff */
[----:B------:R-:W-:Y:S01]  /*7e60*/  FMUL R9, R73, R9 ;  /* 0x0000000949097220 */ /* 0x000fe20000400000 */
[----:B------:R-:W-:Y:S01]  /*7e70*/  FFMA R6, R75, R125, R6 ;  /* 0x0000007d4b067223 */ /* 0x000fe20000000006 */
[----:B------:R-:W-:Y:S01]  /*7e80*/  LOP3.LUT R132, R131, 0xffff0000, RZ, 0xc0, !PT ;  /* 0xffff000083847812 */ /* 0x000fe200078ec0ff */
[----:B------:R-:W-:Y:S01]  /*7e90*/  FMUL R10, R73, R10 ;  /* 0x0000000a490a7220 */ /* 0x000fe20000400000 */
[----:B------:R-:W-:Y:S01]  /*7ea0*/  FFMA R7, R75, R128, R7 ;  /* 0x000000804b077223 */ /* 0x000fe20000000007 */
[----:B------:R-:W-:Y:S01]  /*7eb0*/  FMUL R11, R73, R11 ;  /* 0x0000000b490b7220 */ /* 0x000fe20000400000 */
[C---:B------:R-:W-:Y:S01]  /*7ec0*/  FFMA R8, R75.reuse, R127, R8 ;  /* 0x0000007f4b087223 */ /* 0x040fe20000000008 */
[C---:B------:R-:W-:Y:S01]  /*7ed0*/  FFMA R9, R75.reuse, R130, R9 ;  /* 0x000000824b097223 */ /* 0x040fe20000000009 */
[C---:B------:R-:W-:Y:S01]  /*7ee0*/  FFMA R10, R75.reuse, R129, R10 ;  /* 0x000000814b0a7223 */ /* 0x040fe2000000000a */
[----:B------:R-:W-:Y:S01]  /*7ef0*/  FFMA R11, R75, R132, R11 ;  /* 0x000000844b0b7223 */ /* 0x000fe2000000000b */
[----:B------:R-:W-:Y:S01]  /*7f00*/  F2FP.BF16.F32.PACK_AB R154, R29, R28 ;  /* 0x0000001c1d9a723e */ /* 0x000fe200000010ff */
[----:B------:R-:W-:Y:S01]  /*7f10*/  UIADD3 UR7, UPT, UPT, UR44, 0x1, URZ ;  /* 0x000000012c077890 */ /* 0x000fe2000fffe0ff */
[----:B------:R-:W-:Y:S01]  /*7f20*/  F2FP.BF16.F32.PACK_AB R155, R31, R30 ;  /* 0x0000001e1f9b723e */ /* 0x000fe200000010ff */
[----:B------:R-:W-:Y:S01]  /*7f30*/  BSSY.RECONVERGENT B0, `(.L_x_107) ;  /* 0x0000034000007945 */ /* 0x000fe20003800200 */
[----:B------:R-:W-:Y:S02]  /*7f40*/  F2FP.BF16.F32.PACK_AB R60, R5, R4 ;  /* 0x00000004053c723e */ /* 0x000fe400000010ff */
[----:B------:R-:W-:Y:S01]  /*7f50*/  F2FP.BF16.F32.PACK_AB R61, R7, R6 ;  /* 0x00000006073d723e */ /* 0x000fe200000010ff */
[----:B------:R1:W-:Y:S01]  /*7f60*/  STSM.16.M88.4 [R165+0x2a00], R152 ;  /* 0x002a0098a5007844 */ /* 0x0003e20000000200 */
[----:B------:R-:W-:Y:S02]  /*7f70*/  F2FP.BF16.F32.PACK_AB R62, R9, R8 ;  /* 0x00000008093e723e */ /* 0x000fe400000010ff */
[----:B------:R-:W-:Y:S05]  /*7f80*/  F2FP.BF16.F32.PACK_AB R63, R11, R10 ;  /* 0x0000000a0b3f723e */ /* 0x000fea00000010ff */
[----:B------:R1:W-:Y:S01]  /*7f90*/  STSM.16.M88.4 [R165+0x3200], R60 ;  /* 0x0032003ca5007844 */ /* 0x0003e20000000200 */
[----:B------:R-:W-:Y:S01]  /*7fa0*/  @!PT LDS RZ, [RZ] ;  /* 0x00000000fffff984 */ /* 0x000fe20000000800 */
[----:B------:R-:W-:Y:S01]  /*7fb0*/  @!PT LDS RZ, [RZ] ;  /* 0x00000000fffff984 */ /* 0x000fe20000000800 */
[----:B------:R-:W-:Y:S01]  /*7fc0*/  @!PT LDS RZ, [RZ] ;  /* 0x00000000fffff984 */ /* 0x000fe20000000800 */
[----:B------:R-:W-:Y:S01]  /*7fd0*/  @!PT LDS RZ, [RZ] ;  /* 0x00000000fffff984 */ /* 0x000fe20000000800 */
[----:B------:R2:W-:Y:S07]  /*7fe0*/  MEMBAR.ALL.CTA ;  /* 0x0000000000007992 */ /* 0x0005ee0000008000 */
[----:B--2---:R-:W2:Y:S02]  /*7ff0*/  FENCE.VIEW.ASYNC.S ;  /* 0x00000000000073c6 */ /* 0x004ea40000000000 */
[----:B--2---:R-:W-:Y:S06]  /*8000*/  BAR.SYNC.DEFER_BLOCKING 0x1, 0x80 ;  /* 0x0042000000007b1d */ /* 0x004fec0000010000 */
[----:B------:R-:W-:Y:S05]  /*8010*/  @P0 BRA `(.L_x_108) ;  /* 0x0000000000940947 */ /* 0x000fea0003800000 */
[----:B------:R-:W-:Y:S02]  /*8020*/  UIADD3 UR4, UP0, UPT, UR62, 0x680, URZ ;  /* 0x000006803e047890 */ /* 0x000fe4000ff1e0ff */
[----:B------:R-:W-:Y:S02]  /*8030*/  UIMAD UR6, UR44, 0x3800, UR43 ;  /* 0x000038002c0678a4 */ /* 0x000fe4000f8e022b */
[----:B------:R-:W-:Y:S02]  /*8040*/  UIMAD UR9, UR48, 0x70, URZ ;  /* 0x00000070300978a4 */ /* 0x000fe4000f8e02ff */
[----:B------:R-:W-:Y:S02]  /*8050*/  USHF.L.U32 UR10, UR46, 0x6, URZ ;  /* 0x000000062e0a7899 */ /* 0x000fe400080006ff */
[----:B------:R-:W-:Y:S02]  /*8060*/  UIADD3.X UR5, UPT, UPT, URZ, UR63, URZ, UP0, !UPT ;  /* 0x0000003fff057290 */ /* 0x000fe400087fe4ff */
[----:B------:R-:W-:Y:S01]  /*8070*/  UIADD3 UR8, UPT, UPT, UR6, 0x200, URZ ;  /* 0x0000020006087890 */ /* 0x000fe2000fffe0ff */
[----:B------:R-:W-:Y:S01]  /*8080*/  UMOV UR11, UR60 ;  /* 0x0000003c000b7c82 */ /* 0x000fe20008000000 */
[----:B------:R-:W-:Y:S02]  /*8090*/  UIADD3 UR13, UPT, UPT, UR9, 0x10, URZ ;  /* 0x00000010090d7890 */ /* 0x000fe4000fffe0ff */
[----:B------:R-:W-:Y:S01]  /*80a0*/  UIADD3 UR12, UPT, UPT, UR6, 0xa00, URZ ;  /* 0x00000a00060c7890 */ /* 0x000fe2000fffe0ff */
[----:B------:R-:W-:Y:S01]  /*80b0*/  UMOV UR15, UR60 ;  /* 0x0000003c000f7c82 */ /* 0x000fe20008000000 */
[----:B------:R-:W-:Y:S03]  /*80c0*/  UMOV UR14, UR10 ;  /* 0x0000000a000e7c82 */ /* 0x000fe60008000000 */
[----:B------:R2:W-:Y:S01]  /*80d0*/  UTMASTG.3D [UR8], [UR4] ;  /* 0x00000008040073b5 */ /* 0x0005e20008010000 */
[----:B------:R-:W-:Y:S02]  /*80e0*/  UIADD3 UR25, UPT, UPT, UR9, 0x20, URZ ;  /* 0x0000002009197890 */ /* 0x000fe4000fffe0ff */
[----:B------:R-:W-:Y:S01]  /*80f0*/  UIADD3 UR24, UPT, UPT, UR6, 0x1200, URZ ;  /* 0x0000120006187890 */ /* 0x000fe2000fffe0ff */
[----:B------:R-:W-:Y:S01]  /*8100*/  UMOV UR27, UR60 ;  /* 0x0000003c001b7c82 */ /* 0x000fe20008000000 */
[----:B------:R-:W-:Y:S01]  /*8110*/  UMOV UR26, UR10 ;  /* 0x0000000a001a7c82 */ /* 0x000fe20008000000 */
[----:B------:R-:W-:Y:S01]  /*8120*/  UIADD3 UR29, UPT, UPT, UR9, 0x30, URZ ;  /* 0x00000030091d7890 */ /* 0x000fe2000fffe0ff */
[----:B------:R3:W-:Y:S01]  /*8130*/  UTMASTG.3D [UR12], [UR4] ;  /* 0x0000000c040073b5 */ /* 0x0007e20008010000 */
[----:B------:R-:W-:Y:S01]  /*8140*/  UIADD3 UR28, UPT, UPT, UR6, 0x1a00, URZ ;  /* 0x00001a00061c7890 */ /* 0x000fe2000fffe0ff */
[----:B------:R-:W-:Y:S01]  /*8150*/  UMOV UR31, UR60 ;  /* 0x0000003c001f7c82 */ /* 0x000fe20008000000 */
[----:B------:R-:W-:Y:S01]  /*8160*/  UMOV UR30, UR10 ;  /* 0x0000000a001e7c82 */ /* 0x000fe20008000000 */
[----:B------:R-:W-:Y:S02]  /*8170*/  UIADD3 UR21, UPT, UPT, UR9, 0x40, URZ ;  /* 0x0000004009157890 */ /* 0x000fe4000fffe0ff */
[----:B------:R-:W-:Y:S01]  /*8180*/  UIADD3 UR20, UPT, UPT, UR6, 0x2200, URZ ;  /* 0x0000220006147890 */ /* 0x000fe2000fffe0ff */
[----:B------:R3:W-:Y:S01]  /*8190*/  UTMASTG.3D [UR24], [UR4] ;  /* 0x00000018040073b5 */ /* 0x0007e20008010000 */
[----:B------:R-:W-:Y:S01]  /*81a0*/  UMOV UR23, UR60 ;  /* 0x0000003c00177c82 */ /* 0x000fe20008000000 */
[----:B------:R-:W-:Y:S01]  /*81b0*/  UMOV UR22, UR10 ;  /* 0x0000000a00167c82 */ /* 0x000fe20008000000 */
[----:B------:R-:W-:Y:S02]  /*81c0*/  UIADD3 UR17, UPT, UPT, UR9, 0x50, URZ ;  /* 0x0000005009117890 */ /* 0x000fe4000fffe0ff */
[----:B------:R-:W-:Y:S01]  /*81d0*/  UIADD3 UR16, UPT, UPT, UR6, 0x2a00, URZ ;  /* 0x00002a0006107890 */ /* 0x000fe2000fffe0ff */
[----:B------:R-:W-:Y:S01]  /*81e0*/  UMOV UR19, UR60 ;  /* 0x0000003c00137c82 */ /* 0x000fe20008000000 */
[----:B------:R3:W-:Y:S01]  /*81f0*/  UTMASTG.3D [UR28], [UR4] ;  /* 0x0000001c040073b5 */ /* 0x0007e20008010000 */
[----:B------:R-:W-:Y:S01]  /*8200*/  UMOV UR18, UR10 ;  /* 0x0000000a00127c82 */ /* 0x000fe20008000000 */
[----:B------:R3:W-:Y:S01]  /*8210*/  UTMASTG.3D [UR20], [UR4] ;  /* 0x00000014040073b5 */ /* 0x0007e20008010000 */
[----:B--2---:R-:W-:Y:S02]  /*8220*/  UIADD3 UR9, UPT, UPT, UR9, 0x60, URZ ;  /* 0x0000006009097890 */ /* 0x004fe4000fffe0ff */
[----:B------:R-:W-:Y:S02]  /*8230*/  UIADD3 UR8, UPT, UPT, UR6, 0x3200, URZ ;  /* 0x0000320006087890 */ /* 0x000fe4000fffe0ff */
[----:B------:R3:W-:Y:S07]  /*8240*/  UTMASTG.3D [UR16], [UR4] ;  /* 0x00000010040073b5 */ /* 0x0007ee0008010000 */
[----:B------:R3:W-:Y:S02]  /*8250*/  UTMASTG.3D [UR8], [UR4] ;  /* 0x00000008040073b5 */ /* 0x0007e40008010000 */
[----:B---3--:R0:W-:Y:S02]  /*8260*/  UTMACMDFLUSH ;  /* 0x00000000000079b7 */ /* 0x0081e40000000000 */
.L_x_108:
[----:B------:R-:W-:Y:S05]  /*8270*/  BSYNC.RECONVERGENT B0 ;  /* 0x0000000000007941 */ /* 0x000fea0003800200 */
.L_x_107:
[----:B------:R-:W-:Y:S04]  /*8280*/  BSSY.RECONVERGENT B0, `(.L_x_109) ;  /* 0x0000003000007945 */ /* 0x000fe80003800200 */
[----:B------:R-:W-:Y:S05]  /*8290*/  @P0 BRA `(.L_x_110) ;  /* 0x0000000000040947 */ /* 0x000fea0003800000 */
[----:B------:R-:W-:Y:S04]  /*82a0*/  DEPBAR.LE SB0, 0x0 ;  /* 0x000080000000791a */ /* 0x000fe80000000000 */
.L_x_110:
[----:B------:R-:W-:Y:S05]  /*82b0*/  BSYNC.RECONVERGENT B0 ;  /* 0x0000000000007941 */ /* 0x000fea0003800200 */
.L_x_109:
[----:B------:R-:W-:Y:S01]  /*82c0*/  BAR.SYNC.DEFER_BLOCKING 0x1, 0x80 ;  /* 0x0042000000007b1d */ /* 0x000fe20000010000 */
[----:B------:R-:W-:Y:S01]  /*82d0*/  UIADD3 UR47, UPT, UPT, UR47, 0x1, URZ ;  /* 0x000000012f2f7890 */ /* 0x000fe2000fffe0ff */
[----:B------:R-:W-:Y:S03]  /*82e0*/  IADD3 R0, PT, PT, R72, 0x1, RZ ;  /* 0x0000000148007810 */ /* 0x000fe60007ffe0ff */
[----:B------:R-:W-:Y:S09]  /*82f0*/  UISETP.NE.AND UP0, UPT, UR47, URZ, UPT ;  /* 0x000000ff2f00728c */ /* 0x000ff2000bf05270 */
[----:B------:R-:W-:Y:S05]  /*8300*/  BRA.U !UP0, `(.L_x_111) ;  /* 0x0000000108287547 */ /* 0x000fea000b800000 */
[----:B------:R-:W-:Y:S01]  /*8310*/  ISETP.NE.AND P0, PT, R164, RZ, PT ;  /* 0x000000ffa400720c */ /* 0x000fe20003f05270 */
[----:B------:R-:W-:Y:S11]  /*8320*/  IMAD.U32 R3, RZ, RZ, UR39 ;  /* 0x00000027ff037e24 */ /* 0x000ff6000f8e00ff */
[----:B------:R-:W-:Y:S01]  /*8330*/  @!UPT UIADD3 URZ, UPT, UPT, URZ, URZ, URZ ;  /* 0x000000fffffff290 */ /* 0x000fe2000fffe0ff */
[C---:B------:R-:W-:Y:S01]  /*8340*/  @P0 LEA R4, R159.reuse, UR43, 0x3 ;  /* 0x0000002b9f040c11 */ /* 0x040fe2000f8e18ff */
[----:B------:R-:W-:Y:S04]  /*8350*/  VIADD R159, R159, 0x1 ;  /* 0x000000019f9f7836 */ /* 0x000fe80000000000 */
[----:B------:R-:W-:Y:S05]  /*8360*/  @P0 VIADD R4, R4, 0x30 ;  /* 0x0000003004040836 */ /* 0x000fea0000000000 */
[----:B------:R-:W-:Y:S04]  /*8370*/  @P0 PRMT R3, R3, 0x654, R4 ;  /* 0x0000065403030816 */ /* 0x000fe80000000004 */
[----:B------:R2:W-:Y:S01]  /*8380*/  @P0 SYNCS.ARRIVE.TRANS64.RED.A1T0 RZ, [R3+URZ], RZ ;  /* 0x000000ff03ff09a7 */ /* 0x0005e200081004ff */
[C---:B------:R-:W-:Y:S04]  /*8390*/  ISETP.NE.AND P0, PT, R159.reuse, 0x2, PT ;  /* 0x000000029f00780c */ /* 0x040fe80003f05270 */
[----:B------:R-:W-:Y:S09]  /*83a0*/  SEL R159, R159, RZ, P0 ;  /* 0x000000ff9f9f7207 */ /* 0x000ff20000000000 */
.L_x_111:
[----:B------:R-:W-:Y:S01]  /*83b0*/  R2UR UR4, R157 ;  /* 0x000000009d0472ca */ /* 0x000fe200000e0000 */
[----:B------:R-:W-:Y:S01]  /*83c0*/  UISETP.NE.AND UP1, UPT, UR51, URZ, UPT ;  /* 0x000000ff3300728c */ /* 0x000fe2000bf25270 */
[----:B------:R-:W-:Y:S01]  /*83d0*/  R2UR UR5, R156 ;  /* 0x000000009c0572ca */ /* 0x000fe200000e0000 */
[----:B------:R-:W-:Y:S01]  /*83e0*/  UISETP.NE.AND UP0, UPT, UR7, 0x2, UPT ;  /* 0x000000020700788c */ /* 0x000fe2000bf05270 */
[----:B------:R-:W-:Y:S01]  /*83f0*/  ISETP.NE.AND P0, PT, R158, 0x2, PT ;  /* 0x000000029e00780c */ /* 0x000fe20003f05270 */
[----:B------:R-:W-:Y:S01]  /*8400*/  UMOV UR60, UR56 ;  /* 0x00000038003c7c82 */ /* 0x000fe20008000000 */
[----:B------:R-:W-:Y:S01]  /*8410*/  ISETP.NE.AND P1, PT, R0, 0x4, PT ;  /* 0x000000040000780c */ /* 0x000fe20003f25270 */
[----:B------:R-:W-:Y:S01]  /*8420*/  USEL UR44, UR7, URZ, UP0 ;  /* 0x000000ff072c7287 */ /* 0x000fe20008000000 */
[----:B--2---:R-:W-:Y:S02]  /*8430*/  SEL R3, RZ, 0x1, P0 ;  /* 0x00000001ff037807 */ /* 0x004fe40000000000 */
[----:B------:R-:W-:Y:S02]  /*8440*/  SEL R4, RZ, 0x1, P1 ;  /* 0x00000001ff047807 */ /* 0x000fe40000800000 */
[----:B------:R-:W-:Y:S01]  /*8450*/  LOP3.LUT R160, R160, R3, RZ, 0x3c, !PT ;  /* 0x00000003a0a07212 */ /* 0x000fe200078e3cff */
[----:B------:R-:W-:Y:S01]  /*8460*/  UIADD3 UR46, UPT, UPT, UR37, UR4, URZ ;  /* 0x00000004252e7290 */ /* 0x000fe2000fffe0ff */
[----:B------:R-:W-:Y:S01]  /*8470*/  LOP3.LUT R161, R161, R4, RZ, 0x3c, !PT ;  /* 0x00000004a1a17212 */ /* 0x000fe200078e3cff */
[----:B------:R-:W-:Y:S01]  /*8480*/  USEL UR4, URZ, 0x1, UP0 ;  /* 0x00000001ff047887 */ /* 0x000fe20008000000 */
[----:B------:R-:W-:Y:S01]  /*8490*/  SEL R158, R158, RZ, P0 ;  /* 0x000000ff9e9e7207 */ /* 0x000fe20000000000 */
[----:B------:R-:W-:Y:S01]  /*84a0*/  UIADD3 UR48, UPT, UPT, UR36, UR5, URZ ;  /* 0x0000000524307290 */ /* 0x000fe2000fffe0ff */
[----:B------:R-:W-:Y:S03]  /*84b0*/  SEL R72, R0, RZ, P1 ;  /* 0x000000ff00487207 */ /* 0x000fe60000800000 */
[----:B------:R-:W-:Y:S01]  /*84c0*/  LOP3.LUT R162, R162, UR4, RZ, 0x3c, !PT ;  /* 0x00000004a2a27c12 */ /* 0x000fe2000f8e3cff */
[----:B------:R-:W-:Y:S07]  /*84d0*/  BRA.U UP1, `(.L_x_112) ;  /* 0xffffffd101d87547 */ /* 0x000fee000b83ffff */
[----:B------:R-:W-:-:S09]  /*84e0*/  UISETP.NE.AND UP0, UPT, UR61, URZ, UPT ;  /* 0x000000ff3d00728c */ /* 0x000fd2000bf05270 */
[----:B------:R-:W-:Y:S05]  /*84f0*/  BRA.U !UP0, `(.L_x_113) ;  /* 0x0000000108487547 */ /* 0x000fea000b800000 */
[----:B------:R-:W2:Y:S02]  /*8500*/  LDCU.64 UR4, c[0x0][0x890] ;  /* 0x00011200ff0477ac */ /* 0x000ea40008000a00 */
[----:B--2---:R-:W-:-:S04]  /*8510*/  UISETP.NE.U32.AND UP0, UPT, UR4, URZ, UPT ;  /* 0x000000ff0400728c */ /* 0x004fc8000bf05070 */
[----:B------:R-:W-:-:S09]  /*8520*/  UISETP.NE.AND.EX UP0, UPT, UR5, URZ, UPT, UP0 ;  /* 0x000000ff0500728c */ /* 0x000fd2000bf05300 */
[----:B------:R-:W-:Y:S05]  /*8530*/  BRA.U UP0, `(.L_x_114) ;  /* 0x00000001000c7547 */ /* 0x000fea000b800000 */
[----:B------:R-:W-:-:S13]  /*8540*/  FSETP.NEU.AND P0, PT, R75, RZ, PT ;  /* 0x000000ff4b00720b */ /* 0x000fda0003f0d000 */
[----:B------:R-:W-:Y:S05]  /*8550*/  @!P0 EXIT ;  /* 0x000000000000894d */ /* 0x000fea0003800000 */
[----:B------:R-:W-:Y:S05]  /*8560*/  BRA `(.L_x_113) ;  /* 0x00000000002c7947 */ /* 0x000fea0003800000 */
.L_x_114:
[----:B------:R-:W-:Y:S01]  /*8570*/  LOP3.LUT P0, RZ, R142, 0xff, RZ, 0xc0, !PT ;  /* 0x000000ff8eff7812 */ /* 0x000fe2000780c0ff */
[----:B------:R-:W-:-:S12]  /*8580*/  BSSY.RECONVERGENT B0, `(.L_x_113) ;  /* 0x0000009000007945 */ /* 0x000fd80003800200 */
[----:B------:R-:W-:Y:S05]  /*8590*/  @P0 BRA `(.L_x_115) ;  /* 0x0000000000140947 */ /* 0x000fea0003800000 */
[----:B------:R-:W2:Y:S02]  /*85a0*/  LDCU.64 UR4, c[0x0][0x888] ;  /* 0x00011100ff0477ac */ /* 0x000ea40008000a00 */
[----:B--2---:R-:W-:-:S04]  /*85b0*/  ISETP.NE.U32.AND P0, PT, RZ, UR4, PT ;  /* 0x00000004ff007c0c */ /* 0x004fc8000bf05070 */
[----:B------:R-:W-:-:S13]  /*85c0*/  ISETP.NE.AND.EX P0, PT, RZ, UR5, PT, P0 ;  /* 0x00000005ff007c0c */ /* 0x000fda000bf05300 */
[----:B------:R-:W-:Y:S05]  /*85d0*/  @!P0 EXIT ;  /* 0x000000000000894d */ /* 0x000fea0003800000 */
[----:B------:R-:W-:Y:S05]  /*85e0*/  BRA `(.L_x_116) ;  /* 0x0000000000087947 */ /* 0x000fea0003800000 */
.L_x_115:
[----:B------:R-:W-:-:S13]  /*85f0*/  FSETP.NEU.AND P0, PT, R75, RZ, PT ;  /* 0x000000ff4b00720b */ /* 0x000fda0003f0d000 */
[----:B------:R-:W-:Y:S05]  /*8600*/  @!P0 EXIT ;  /* 0x000000000000894d */ /* 0x000fea0003800000 */
.L_x_116:
[----:B------:R-:W-:Y:S05]  /*8610*/  BSYNC.RECONVERGENT B0 ;  /* 0x0000000000007941 */ /* 0x000fea0003800200 */
.L_x_113:
[----:B------:R-:W-:-:S04]  /*8620*/  DEPBAR.LE SB0, 0x0 ;  /* 0x000080000000791a */ /* 0x000fc80000000000 */
[----:B------:R-:W-:Y:S05]  /*8630*/  EXIT ;  /* 0x000000000000794d */ /* 0x000fea0003800000 */
.L_x_24:
[----:B---3--:R3:W4:Y:S02]  /*8640*/  SYNCS.PHASECHK.TRANS64.TRYWAIT P0, [R3+URZ+0xc0], R2 ;  /* 0x0000c002030075a7 */ /* 0x00872400080011ff */
[----:B----4-:R-:W-:Y:S05]  /*8650*/  @!P0 NANOSLEEP.SYNCS 0x989680 ;  /* 0x009896800000895d */ /* 0x010fea0003900000 */
[----:B------:R-:W4:Y:S02]  /*8660*/  @!P0 SYNCS.PHASECHK.TRANS64 P0, [R3+URZ+0xc0], R2 ;  /* 0x0000c002030085a7 */ /* 0x000f2400080010ff */
[----:B----4-:R-:W-:Y:S05]  /*8670*/  @!P0 BRA `(.L_x_24) ;  /* 0xfffffffc00f08947 */ /* 0x010fea000383ffff */
[----:B------:R-:W-:Y:S05]  /*8680*/  BRA `(.L_x_117) ;  /* 0xffffff9000607947 */ /* 0x000fea000383ffff */
.L_x_27:
[----:B--2---:R-:W-:-:S07]  /*8690*/  MOV R0, UR57 ;  /* 0x0000003900007c02 */ /* 0x004fce0008000f00 */
.L_x_118:
[----:B--2---:R2:W3:Y:S02]  /*86a0*/  SYNCS.PHASECHK.TRANS64.TRYWAIT P0, [R0+URZ+0x10], R3 ;  /* 0x00001003000075a7 */ /* 0x0044e400080011ff */
[----:B---3--:R-:W-:Y:S05]  /*86b0*/  @!P0 NANOSLEEP.SYNCS 0x989680 ;  /* 0x009896800000895d */ /* 0x008fea0003900000 */
[----:B------:R-:W3:Y:S02]  /*86c0*/  @!P0 SYNCS.PHASECHK.TRANS64 P0, [R0+URZ+0x10], R3 ;  /* 0x00001003000085a7 */ /* 0x000ee400080010ff */
[----:B---3--:R-:W-:Y:S05]  /*86d0*/  @!P0 BRA `(.L_x_118) ;  /* 0xfffffffc00f08947 */ /* 0x008fea000383ffff */
[----:B------:R-:W-:Y:S05]  /*86e0*/  BRA `(.L_x_26) ;  /* 0xffffff9000a87947 */ /* 0x000fea000383ffff */
.L_x_36:
[----:B-1----:R-:W-:-:S07]  /*86f0*/  MOV R0, UR57 ;  /* 0x0000003900007c02 */ /* 0x002fce0008000f00 */
.L_x_119:
[----:B-1----:R1:W2:Y:S02]  /*8700*/  SYNCS.PHASECHK.TRANS64.TRYWAIT P0, [R0+URZ+0x10], R3 ;  /* 0x00001003000075a7 */ /* 0x0022a400080011ff */
[----:B--2---:R-:W-:Y:S05]  /*8710*/  @!P0 NANOSLEEP.SYNCS 0x989680 ;  /* 0x009896800000895d */ /* 0x004fea0003900000 */
[----:B------:R-:W2:Y:S02]  /*8720*/  @!P0 SYNCS.PHASECHK.TRANS64 P0, [R0+URZ+0x10], R3 ;  /* 0x00001003000085a7 */ /* 0x000ea400080010ff */
[----:B--2---:R-:W-:Y:S05]  /*8730*/  @!P0 BRA `(.L_x_119) ;  /* 0xfffffffc00f08947 */ /* 0x004fea000383ffff */
[----:B------:R-:W-:Y:S05]  /*8740*/  BRA `(.L_x_35) ;  /* 0xffffff9800007947 */ /* 0x000fea000383ffff */
.L_x_43:
[----:B-1----:R1:W4:Y:S02]  /*8750*/  SYNCS.PHASECHK.TRANS64.TRYWAIT P0, [R3+URZ+0x50], R0 ;  /* 0x00005000030075a7 */ /* 0x00232400080011ff */
[----:B----4-:R-:W-:Y:S05]  /*8760*/  @!P0 NANOSLEEP.SYNCS 0x989680 ;  /* 0x009896800000895d */ /* 0x010fea0003900000 */
[----:B------:R-:W4:Y:S02]  /*8770*/  @!P0 SYNCS.PHASECHK.TRANS64 P0, [R3+URZ+0x50], R0 ;  /* 0x00005000030085a7 */ /* 0x000f2400080010ff */
[----:B----4-:R-:W-:Y:S05]  /*8780*/  @!P0 BRA `(.L_x_43) ;  /* 0xfffffffc00f08947 */ /* 0x010fea000383ffff */
[----:B------:R-:W-:Y:S05]  /*8790*/  BRA `(.L_x_120) ;  /* 0xffffff9c00387947 */ /* 0x000fea000383ffff */
.L_x_47:
[----:B-1----:R-:W-:-:S07]  /*87a0*/  MOV R0, UR4 ;  /* 0x0000000400007c02 */ /* 0x002fce0008000f00 */
.L_x_121:
[----:B-1----:R1:W2:Y:S02]  /*87b0*/  SYNCS.PHASECHK.TRANS64.TRYWAIT P0, [R0+URZ], R3 ;  /* 0x00000003000075a7 */ /* 0x0022a400080011ff */
[----:B--2---:R-:W-:Y:S05]  /*87c0*/  @!P0 NANOSLEEP.SYNCS 0x989680 ;  /* 0x009896800000895d */ /* 0x004fea0003900000 */
[----:B------:R-:W2:Y:S02]  /*87d0*/  @!P0 SYNCS.PHASECHK.TRANS64 P0, [R0+URZ], R3 ;  /* 0x00000003000085a7 */ /* 0x000ea400080010ff */
[----:B--2---:R-:W-:Y:S05]  /*87e0*/  @!P0 BRA `(.L_x_121) ;  /* 0xfffffffc00f08947 */ /* 0x004fea000383ffff */
[----:B------:R-:W-:Y:S05]  /*87f0*/  BRA `(.L_x_122) ;  /* 0xffffffa000e47947 */ /* 0x000fea000383ffff */
.L_x_50:
[----:B--2---:R2:W3:Y:S02]  /*8800*/  SYNCS.PHASECHK.TRANS64.TRYWAIT P0, [R2+URZ+0xb0], R5 ;  /* 0x0000b005020075a7 */ /* 0x0044e400080011ff */
[----:B---3--:R-:W-:Y:S05]  /*8810*/  @!P0 NANOSLEEP.SYNCS 0x989680 ;  /* 0x009896800000895d */ /* 0x008fea0003900000 */
[----:B------:R-:W3:Y:S02]  /*8820*/  @!P0 SYNCS.PHASECHK.TRANS64 P0, [R2+URZ+0xb0], R5 ;  /* 0x0000b005020085a7 */ /* 0x000ee400080010ff */
[----:B---3--:R-:W-:Y:S05]  /*8830*/  @!P0 BRA `(.L_x_50) ;  /* 0xfffffffc00f08947 */ /* 0x008fea000383ffff */
[----:B------:R-:W-:Y:S05]  /*8840*/  BRA `(.L_x_123) ;  /* 0xffffffa400407947 */ /* 0x000fea000383ffff */
.L_x_51:
[----:B------:R-:W-:-:S07]  /*8850*/  MOV R2, UR4 ;  /* 0x0000000400027c02 */ /* 0x000fce0008000f00 */
.L_x_124:
[----:B--2---:R2:W3:Y:S02]  /*8860*/  SYNCS.PHASECHK.TRANS64.TRYWAIT P0, [R2+URZ+0x60], R5 ;  /* 0x00006005020075a7 */ /* 0x0044e400080011ff */
[----:B---3--:R-:W-:Y:S05]  /*8870*/  @!P0 NANOSLEEP.SYNCS 0x989680 ;  /* 0x009896800000895d */ /* 0x008fea0003900000 */
[----:B------:R-:W3:Y:S02]  /*8880*/  @!P0 SYNCS.PHASECHK.TRANS64 P0, [R2+URZ+0x60], R5 ;  /* 0x00006005020085a7 */ /* 0x000ee400080010ff */
[----:B---3--:R-:W-:Y:S05]  /*8890*/  @!P0 BRA `(.L_x_124) ;  /* 0xfffffffc00f08947 */ /* 0x008fea000383ffff */
[----:B------:R-:W-:Y:S05]  /*88a0*/  BRA `(.L_x_125) ;  /* 0xffffffa400507947 */ /* 0x000fea000383ffff */
.L_x_52:
[----:B--2---:R2:W3:Y:S02]  /*88b0*/  SYNCS.PHASECHK.TRANS64.TRYWAIT P1, [R2+URZ+0x50], R5 ;  /* 0x00005005020075a7 */ /* 0x0044e400080211ff */
[----:B---3--:R-:W-:Y:S05]  /*88c0*/  @!P1 NANOSLEEP.SYNCS 0x989680 ;  /* 0x009896800000995d */ /* 0x008fea0003900000 */
[----:B------:R-:W3:Y:S02]  /*88d0*/  @!P1 SYNCS.PHASECHK.TRANS64 P1, [R2+URZ+0x50], R5 ;  /* 0x00005005020095a7 */ /* 0x000ee400080210ff */
[----:B---3--:R-:W-:Y:S05]  /*88e0*/  @!P1 BRA `(.L_x_52) ;  /* 0xfffffffc00f09947 */ /* 0x008fea000383ffff */
[----:B------:R-:W-:Y:S05]  /*88f0*/  BRA `(.L_x_126) ;  /* 0xffffffa400807947 */ /* 0x000fea000383ffff */
.L_x_55:
[----:B------:R-:W-:-:S07]  /*8900*/  MOV R0, UR4 ;  /* 0x0000000400007c02 */ /* 0x000fce0008000f00 */
.L_x_127:
[----:B--2---:R2:W3:Y:S02]  /*8910*/  SYNCS.PHASECHK.TRANS64.TRYWAIT P0, [R0+URZ+0x60], R3 ;  /* 0x00006003000075a7 */ /* 0x0044e400080011ff */
[----:B---3--:R-:W-:Y:S05]  /*8920*/  @!P0 NANOSLEEP.SYNCS 0x989680 ;  /* 0x009896800000895d */ /* 0x008fea0003900000 */
[----:B------:R-:W3:Y:S02]  /*8930*/  @!P0 SYNCS.PHASECHK.TRANS64 P0, [R0+URZ+0x60], R3 ;  /* 0x00006003000085a7 */ /* 0x000ee400080010ff */
[----:B---3--:R-:W-:Y:S05]  /*8940*/  @!P0 BRA `(.L_x_127) ;  /* 0xfffffffc00f08947 */ /* 0x008fea000383ffff */
[----:B------:R-:W-:Y:S05]  /*8950*/  BRA `(.L_x_54) ;  /* 0xffffffa400d47947 */ /* 0x000fea000383ffff */
.L_x_62:
[----:B-1----:R1:W2:Y:S02]  /*8960*/  SYNCS.PHASECHK.TRANS64.TRYWAIT P1, [R0+URZ+0x50], R5 ;  /* 0x00005005000075a7 */ /* 0x0022a400080211ff */
[----:B--2---:R-:W-:Y:S05]  /*8970*/  @!P1 NANOSLEEP.SYNCS 0x989680 ;  /* 0x009896800000995d */ /* 0x004fea0003900000 */
[----:B------:R-:W2:Y:S02]  /*8980*/  @!P1 SYNCS.PHASECHK.TRANS64 P1, [R0+URZ+0x50], R5 ;  /* 0x00005005000095a7 */ /* 0x000ea400080210ff */
[----:B--2---:R-:W-:Y:S05]  /*8990*/  @!P1 BRA `(.L_x_62) ;  /* 0xfffffffc00f09947 */ /* 0x004fea000383ffff */
[----:B------:R-:W-:Y:S05]  /*89a0*/  BRA `(.L_x_128) ;  /* 0xffffffac00447947 */ /* 0x000fea000383ffff */
.L_x_63:
[----:B------:R-:W-:-:S13]  /*89b0*/  R2UR UR6, R13 ;  /* 0x000000000d0672ca */ /* 0x000fda00000e0000 */
[----:B------:R-:W-:-:S07]  /*89c0*/  MOV R3, UR6 ;  /* 0x0000000600037c02 */ /* 0x000fce0008000f00 */
.L_x_129:
[----:B-1----:R1:W2:Y:S02]  /*89d0*/  SYNCS.PHASECHK.TRANS64.TRYWAIT P0, [R3+URZ+0x90], R0 ;  /* 0x00009000030075a7 */ /* 0x0022a400080011ff */
[----:B--2---:R-:W-:Y:S05]  /*89e0*/  @!P0 NANOSLEEP.SYNCS 0x989680 ;  /* 0x009896800000895d */ /* 0x004fea0003900000 */
[----:B------:R-:W2:Y:S02]  /*89f0*/  @!P0 SYNCS.PHASECHK.TRANS64 P0, [R3+URZ+0x90], R0 ;  /* 0x00009000030085a7 */ /* 0x000ea400080010ff */
[----:B--2---:R-:W-:Y:S05]  /*8a00*/  @!P0 BRA `(.L_x_129) ;  /* 0xfffffffc00f08947 */ /* 0x004fea000383ffff */
[----:B------:R-:W-:Y:S05]  /*8a10*/  BRA `(.L_x_130) ;  /* 0xffffffac00947947 */ /* 0x000fea000383ffff */
.L_x_66:
[----:B------:R-:W-:Y:S07]  /*8a20*/  MOV R0, UR7 ;  /* 0x0000000700007c02 */ /* 0x000fee0008000f00 */
.L_x_131:
[----:B-1----:R1:W2:Y:S02]  /*8a30*/  SYNCS.PHASECHK.TRANS64.TRYWAIT P0, [R0+URZ], R3 ;  /* 0x00000003000075a7 */ /* 0x0022a400080011ff */
[----:B--2---:R-:W-:Y:S05]  /*8a40*/  @!P0 NANOSLEEP.SYNCS 0x989680 ;  /* 0x009896800000895d */ /* 0x004fea0003900000 */
[----:B------:R-:W2:Y:S02]  /*8a50*/  @!P0 SYNCS.PHASECHK.TRANS64 P0, [R0+URZ], R3 ;  /* 0x00000003000085a7 */ /* 0x000ea400080010ff */
[----:B--2---:R-:W-:Y:S05]  /*8a60*/  @!P0 BRA `(.L_x_131) ;  /* 0xfffffffc00f08947 */ /* 0x004fea000383ffff */
[----:B------:R-:W-:Y:S05]  /*8a70*/  BRA `(.L_x_65) ;  /* 0xffffffac00ac7947 */ /* 0x000fea000383ffff */
.L_x_69:
[----:B------:R-:W-:-:S07]  /*8a80*/  MOV R0, UR4 ;  /* 0x0000000400007c02 */ /* 0x000fce0008000f00 */
.L_x_132:
[----:B--2---:R2:W3:Y:S02]  /*8a90*/  SYNCS.PHASECHK.TRANS64.TRYWAIT P0, [R0+URZ], R3 ;  /* 0x00000003000075a7 */ /* 0x0044e400080011ff */
[----:B---3--:R-:W-:Y:S05]  /*8aa0*/  @!P0 NANOSLEEP.SYNCS 0x989680 ;  /* 0x009896800000895d */ /* 0x008fea0003900000 */
[----:B------:R-:W3:Y:S02]  /*8ab0*/  @!P0 SYNCS.PHASECHK.TRANS64 P0, [R0+URZ], R3 ;  /* 0x00000003000085a7 */ /* 0x000ee400080010ff */
[----:B---3--:R-:W-:Y:S05]  /*8ac0*/  @!P0 BRA `(.L_x_132) ;  /* 0xfffffffc00f08947 */ /* 0x008fea000383ffff */
[----:B------:R-:W-:Y:S05]  /*8ad0*/  BRA `(.L_x_133) ;  /* 0xffffffb400a87947 */ /* 0x000fea000383ffff */
.L_x_70:
[----:B------:R-:W-:-:S07]  /*8ae0*/  MOV R0, UR5 ;  /* 0x0000000500007c02 */ /* 0x000fce0008000f00 */
.L_x_134:
[----:B--2---:R2:W3:Y:S02]  /*8af0*/  SYNCS.PHASECHK.TRANS64.TRYWAIT P0, [R0+URZ], R3 ;  /* 0x00000003000075a7 */ /* 0x0044e400080011ff */
[----:B---3--:R-:W-:Y:S05]  /*8b00*/  @!P0 NANOSLEEP.SYNCS 0x989680 ;  /* 0x009896800000895d */ /* 0x008fea0003900000 */
[----:B------:R-:W3:Y:S02]  /*8b10*/  @!P0 SYNCS.PHASECHK.TRANS64 P0, [R0+URZ], R3 ;  /* 0x00000003000085a7 */ /* 0x000ee400080010ff */
[----:B---3--:R-:W-:Y:S05]  /*8b20*/  @!P0 BRA `(.L_x_134) ;  /* 0xfffffffc00f08947 */ /* 0x008fea000383ffff */
[----:B------:R-:W-:Y:S05]  /*8b30*/  BRA `(.L_x_135) ;  /* 0xffffffb400b47947 */ /* 0x000fea000383ffff */
.L_x_71:
[----:B------:R-:W-:-:S07]  /*8b40*/  MOV R0, UR5 ;  /* 0x0000000500007c02 */ /* 0x000fce0008000f00 */
.L_x_136:
[----:B--2---:R2:W3:Y:S02]  /*8b50*/  SYNCS.PHASECHK.TRANS64.TRYWAIT P0, [R0+URZ], R3 ;  /* 0x00000003000075a7 */ /* 0x0044e400080011ff */
[----:B---3--:R-:W-:Y:S05]  /*8b60*/  @!P0 NANOSLEEP.SYNCS 0x989680 ;  /* 0x009896800000895d */ /* 0x008fea0003900000 */
[----:B------:R-:W3:Y:S02]  /*8b70*/  @!P0 SYNCS.PHASECHK.TRANS64 P0, [R0+URZ], R3 ;  /* 0x00000003000085a7 */ /* 0x000ee400080010ff */
[----:B---3--:R-:W-:Y:S05]  /*8b80*/  @!P0 BRA `(.L_x_136) ;  /* 0xfffffffc00f08947 */ /* 0x008fea000383ffff */
[----:B------:R-:W-:Y:S05]  /*8b90*/  BRA `(.L_x_137) ;  /* 0xffffffb400c07947 */ /* 0x000fea000383ffff */
.L_x_72:
[----:B------:R-:W-:-:S07]  /*8ba0*/  MOV R0, UR4 ;  /* 0x0000000400007c02 */ /* 0x000fce0008000f00 */
.L_x_138:
[----:B--2---:R2:W3:Y:S02]  /*8bb0*/  SYNCS.PHASECHK.TRANS64.TRYWAIT P0, [R0+URZ], R3 ;  /* 0x00000003000075a7 */ /* 0x0044e400080011ff */
[----:B---3--:R-:W-:Y:S05]  /*8bc0*/  @!P0 NANOSLEEP.SYNCS 0x989680 ;  /* 0x009896800000895d */ /* 0x008fea0003900000 */
[----:B------:R-:W3:Y:S02]  /*8bd0*/  @!P0 SYNCS.PHASECHK.TRANS64 P0, [R0+URZ], R3 ;  /* 0x00000003000085a7 */ /* 0x000ee400080010ff */
[----:B---3--:R-:W-:Y:S05]  /*8be0*/  @!P0 BRA `(.L_x_138) ;  /* 0xfffffffc00f08947 */ /* 0x008fea000383ffff */
[----:B------:R-:W-:Y:S05]  /*8bf0*/  BRA `(.L_x_139) ;  /* 0xffffffb400cc7947 */ /* 0x000fea000383ffff */
.L_x_77:
[----:B--2---:R2:W3:Y:S02]  /*8c00*/  SYNCS.PHASECHK.TRANS64.TRYWAIT P0, [R3+URZ+0x50], R0 ;  /* 0x00005000030075a7 */ /* 0x0044e400080011ff */
[----:B---3--:R-:W-:Y:S05]  /*8c10*/  @!P0 NANOSLEEP.SYNCS 0x989680 ;  /* 0x009896800000895d */ /* 0x008fea0003900000 */
[----:B------:R-:W3:Y:S02]  /*8c20*/  @!P0 SYNCS.PHASECHK.TRANS64 P0, [R3+URZ+0x50], R0 ;  /* 0x00005000030085a7 */ /* 0x000ee400080010ff */
[----:B---3--:R-:W-:Y:S05]  /*8c30*/  @!P0 BRA `(.L_x_77) ;  /* 0xfffffffc00f08947 */ /* 0x008fea000383ffff */
[----:B------:R-:W-:Y:S05]  /*8c40*/  BRA `(.L_x_140) ;  /* 0xffffffb800f47947 */ /* 0x000fea000383ffff */
.L_x_80:
[----:B------:R-:W-:Y:S07]  /*8c50*/  MOV R0, UR6 ;  /* 0x0000000600007c02 */ /* 0x000fee0008000f00 */
.L_x_141:
[----:B--2---:R2:W3:Y:S02]  /*8c60*/  SYNCS.PHASECHK.TRANS64.TRYWAIT P1, [R0+URZ+0x48], R3 ;  /* 0x00004803000075a7 */ /* 0x0044e400080211ff */
[----:B---3--:R-:W-:Y:S05]  /*8c70*/  @!P1 NANOSLEEP.SYNCS 0x989680 ;  /* 0x009896800000995d */ /* 0x008fea0003900000 */
[----:B------:R-:W3:Y:S02]  /*8c80*/  @!P1 SYNCS.PHASECHK.TRANS64 P1, [R0+URZ+0x48], R3 ;  /* 0x00004803000095a7 */ /* 0x000ee400080210ff */
[----:B---3--:R-:W-:Y:S05]  /*8c90*/  @!P1 BRA `(.L_x_141) ;  /* 0xfffffffc00f09947 */ /* 0x008fea000383ffff */
[----:B------:R-:W-:Y:S05]  /*8ca0*/  BRA `(.L_x_79) ;  /* 0xffffffc000647947 */ /* 0x000fea000383ffff */
.L_x_83:
[----:B------:R-:W-:Y:S07]  /*8cb0*/  MOV R3, UR7 ;  /* 0x0000000700037c02 */ /* 0x000fee0008000f00 */
.L_x_142:
[----:B--2---:R2:W3:Y:S02]  /*8cc0*/  SYNCS.PHASECHK.TRANS64.TRYWAIT P2, [R3+URZ+0x30], R0 ;  /* 0x00003000030075a7 */ /* 0x0044e400080411ff */
[----:B---3--:R-:W-:Y:S05]  /*8cd0*/  @!P2 NANOSLEEP.SYNCS 0x989680 ;  /* 0x009896800000a95d */ /* 0x008fea0003900000 */
[----:B------:R-:W3:Y:S02]  /*8ce0*/  @!P2 SYNCS.PHASECHK.TRANS64 P2, [R3+URZ+0x30], R0 ;  /* 0x000030000300a5a7 */ /* 0x000ee400080410ff */
[----:B---3--:R-:W-:Y:S05]  /*8cf0*/  @!P2 BRA `(.L_x_142) ;  /* 0xfffffffc00f0a947 */ /* 0x008fea000383ffff */
[----:B------:R-:W-:Y:S05]  /*8d00*/  BRA `(.L_x_143) ;  /* 0xffffffc000c07947 */ /* 0x000fea000383ffff */
.L_x_85:
[----:B------:R-:W-:-:S07]  /*8d10*/  MOV R0, UR4 ;  /* 0x0000000400007c02 */ /* 0x000fce0008000f00 */
.L_x_144:
[----:B---3--:R3:W4:Y:S02]  /*8d20*/  SYNCS.PHASECHK.TRANS64.TRYWAIT P0, [R0+URZ], R3 ;  /* 0x00000003000075a7 */ /* 0x00872400080011ff */
[----:B----4-:R-:W-:Y:S05]  /*8d30*/  @!P0 NANOSLEEP.SYNCS 0x989680 ;  /* 0x009896800000895d */ /* 0x010fea0003900000 */
[----:B------:R-:W4:Y:S02]  /*8d40*/  @!P0 SYNCS.PHASECHK.TRANS64 P0, [R0+URZ], R3 ;  /* 0x00000003000085a7 */ /* 0x000f2400080010ff */
[----:B----4-:R-:W-:Y:S05]  /*8d50*/  @!P0 BRA `(.L_x_144) ;  /* 0xfffffffc00f08947 */ /* 0x010fea000383ffff */
[----:B------:R-:W-:Y:S05]  /*8d60*/  BRA `(.L_x_145) ;  /* 0xffffffc400dc7947 */ /* 0x000fea000383ffff */
.L_x_87:
[----:B--2---:R2:W3:Y:S02]  /*8d70*/  SYNCS.PHASECHK.TRANS64.TRYWAIT P0, [R8+URZ+0x50], R3 ;  /* 0x00005003080075a7 */ /* 0x0044e400080011ff */
[----:B---3--:R-:W-:Y:S05]  /*8d80*/  @!P0 NANOSLEEP.SYNCS 0x989680 ;  /* 0x009896800000895d */ /* 0x008fea0003900000 */
[----:B------:R-:W3:Y:S02]  /*8d90*/  @!P0 SYNCS.PHASECHK.TRANS64 P0, [R8+URZ+0x50], R3 ;  /* 0x00005003080085a7 */ /* 0x000ee400080010ff */
[----:B---3--:R-:W-:Y:S05]  /*8da0*/  @!P0 BRA `(.L_x_87) ;  /* 0xfffffffc00f08947 */ /* 0x008fea000383ffff */
[----:B------:R-:W-:Y:S05]  /*8db0*/  BRA `(.L_x_146) ;  /* 0xffffffc800b47947 */ /* 0x000fea000383ffff */
.L_x_97:
[----:B-1----:R1:W2:Y:S02]  /*8dc0*/  SYNCS.PHASECHK.TRANS64.TRYWAIT P0, [R0+URZ+0x20], R3 ;  /* 0x00002003000075a7 */ /* 0x0022a400080011ff */
[----:B--2---:R-:W-:Y:S05]  /*8dd0*/  @!P0 NANOSLEEP.SYNCS 0x989680 ;  /* 0x009896800000895d */ /* 0x004fea0003900000 */
[----:B------:R-:W2:Y:S02]  /*8de0*/  @!P0 SYNCS.PHASECHK.TRANS64 P0, [R0+URZ+0x20], R3 ;  /* 0x00002003000085a7 */ /* 0x000ea400080010ff */
[----:B--2---:R-:W-:Y:S05]  /*8df0*/  @!P0 BRA `(.L_x_97) ;  /* 0xfffffffc00f08947 */ /* 0x004fea000383ffff */
[----:B------:R-:W-:Y:S05]  /*8e00*/  BRA `(.L_x_96) ;  /* 0xffffffd400f87947 */ /* 0x000fea000383ffff */
.L_x_99:
[----:B------:R1:W1:Y:S02]  /*8e10*/  SYNCS.PHASECHK.TRANS64.TRYWAIT P1, [R144+URZ+0x70], R9 ;  /* 0x00007009900075a7 */ /* 0x00026400080211ff */
[----:B-1----:R-:W-:Y:S05]  /*8e20*/  @!P1 NANOSLEEP.SYNCS 0x989680 ;  /* 0x009896800000995d */ /* 0x002fea0003900000 */
[----:B------:R-:W1:Y:S02]  /*8e30*/  @!P1 SYNCS.PHASECHK.TRANS64 P1, [R144+URZ+0x70], R9 ;  /* 0x00007009900095a7 */ /* 0x000e6400080210ff */
[----:B-1----:R-:W-:Y:S05]  /*8e40*/  @!P1 BRA `(.L_x_99) ;  /* 0xfffffffc00f09947 */ /* 0x002fea000383ffff */
[----:B------:R-:W-:Y:S05]  /*8e50*/  BRA `(.L_x_98) ;  /* 0xffffffd800807947 */ /* 0x000fea000383ffff */
        .weak           $__internal_0_$__cuda_sm10x_tcgen05_guardrail_trap_col_being_dealloced_not_returned_by_alloc
        .type           $__internal_0_$__cuda_sm10x_tcgen05_guardrail_trap_col_being_dealloced_not_returned_by_alloc,@function
        .size           $__internal_0_$__cuda_sm10x_tcgen05_guardrail_trap_col_being_dealloced_not_returned_by_alloc,($__internal_1_$__cuda_sm10x_tcgen05_guardrail_trap_phase_invalid_during_alloc - $__internal_0_$__cuda_sm10x_tcgen05_guardrail_trap_col_being_dealloced_not_returned_by_alloc)
$__internal_0_$__cuda_sm10x_tcgen05_guardrail_trap_col_being_dealloced_not_returned_by_alloc:
[----:B------:R-:W-:Y:S05]  /*8e60*/  BPT.TRAP 0x1 ;  /* 0x000000040000795c */ /* 0x000fea0000300000 */
[----:B------:R-:W-:-:S04]  /*8e70*/  HFMA2 R3, -RZ, RZ, 0, 0 ;  /* 0x00000000ff037431 */ /* 0x000fc800000001ff */
[----:B------:R-:W-:Y:S05]  /*8e80*/  RET.REL.NODEC R2 `(_ZN7cutlass13device_kernelINS_4gemm6kernel13GemmUniversalIN4cute5tupleIJiiiiEEENS1_10collective13CollectiveMmaINS1_35MainloopSm100TmaUmmaWarpSpecializedILi2ELi2ELi4ENS5_IJNS4_1CILi2EEENSA_ILi1EEESC_EEEEENS5_IJNSA_ILi64EEENSA_ILi112EEENSA_ILi256EEEEEENS_10bfloat16_tENS5_IJlSC_lEEESJ_SK_NS4_8TiledMMAINS4_8MMA_AtomIJNS4_20SM100_MMA_F16BF16_SSISJ_SJ_fLi64ELi112ELNS4_4UMMA5MajorE0ELSP_0ELNSO_7ScaleInE0ELSQ_0EEEEEENS4_6LayoutINS5_IJSC_SC_SC_EEENS5_IJNSA_ILi0EEESV_SV_EEEEENS5_IJNS4_10UnderscoreESY_SY_EEEEENS4_13SM90_TMA_LOADENS4_14ComposedLayoutINS4_7SwizzleILi3ELi4ELi3EEENS4_18smem_ptr_flag_bitsILi16EEENST_INS5_IJNSA_ILi8EEESF_EEENS5_IJSF_SC_EEEEEEEvNS4_8identityENS4_23SM90_TMA_LOAD_MULTICASTES1B_vS1C_EENS_8epilogue10collective18CollectiveEpilogueINS1F_23Sm100TmaWarpSpecializedILi2ELi1ELi56ELb1ELb0EEEJSI_NS5_IJNST_ISF_SC_EENST_ISG_SC_EEEEESJ_SK_SJ_SK_NS1F_6fusion15FusionCallbacksIS1J_NS1N_17LinearCombinationISJ_fSJ_fLNS_15FloatRoundStyleE2EEESI_S1M_JEEENS4_5SM1004TMEM4LOAD26SM100_TMEM_LOAD_16dp256b2xES11_NS12_INS13_ILi1ELi4ELi3EEES16_NST_INS5_IJS17_NSA_ILi16EEEEEENS5_IJS1Y_SC_EEEEEEENS4_17SM75_U32x4_LDSM_NENS4_14SM90_TMA_STOREES22_NS4_17SM90_U32x4_STSM_NENS4_39AutoVectorizingCopyWithAssumedAlignmentILi128EEEEEEvvEEEEvNT_6ParamsE) ;  /* 0xffffff70025c7950 */ /* 0x000fea0003c3ffff */
        .weak           $__internal_1_$__cuda_sm10x_tcgen05_guardrail_trap_phase_invalid_during_alloc
        .type           $__internal_1_$__cuda_sm10x_tcgen05_guardrail_trap_phase_invalid_during_alloc,@function
        .size           $__internal_1_$__cuda_sm10x_tcgen05_guardrail_trap_phase_invalid_during_alloc,($__internal_2_$__cuda_sm10x_tcgen05_guardrail_trap_unallocated_columns_being_dealloced - $__internal_1_$__cuda_sm10x_tcgen05_guardrail_trap_phase_invalid_during_alloc)
$__internal_1_$__cuda_sm10x_tcgen05_guardrail_trap_phase_invalid_during_alloc:
[----:B------:R-:W-:Y:S05]  /*8e90*/  BPT.TRAP 0x1 ;  /* 0x000000040000795c */ /* 0x000fea0000300000 */
[----:B------:R-:W-:-:S04]  /*8ea0*/  MOV R5, 0x0 ;  /* 0x0000000000057802 */ /* 0x000fc80000000f00 */
[----:B------:R-:W-:Y:S05]  /*8eb0*/  RET.REL.NODEC R4 `(_ZN7cutlass13device_kernelINS_4gemm6kernel13GemmUniversalIN4cute5tupleIJiiiiEEENS1_10collective13CollectiveMmaINS1_35MainloopSm100TmaUmmaWarpSpecializedILi2ELi2ELi4ENS5_IJNS4_1CILi2EEENSA_ILi1EEESC_EEEEENS5_IJNSA_ILi64EEENSA_ILi112EEENSA_ILi256EEEEEENS_10bfloat16_tENS5_IJlSC_lEEESJ_SK_NS4_8TiledMMAINS4_8MMA_AtomIJNS4_20SM100_MMA_F16BF16_SSISJ_SJ_fLi64ELi112ELNS4_4UMMA5MajorE0ELSP_0ELNSO_7ScaleInE0ELSQ_0EEEEEENS4_6LayoutINS5_IJSC_SC_SC_EEENS5_IJNSA_ILi0EEESV_SV_EEEEENS5_IJNS4_10UnderscoreESY_SY_EEEEENS4_13SM90_TMA_LOADENS4_14ComposedLayoutINS4_7SwizzleILi3ELi4ELi3EEENS4_18smem_ptr_flag_bitsILi16EEENST_INS5_IJNSA_ILi8EEESF_EEENS5_IJSF_SC_EEEEEEEvNS4_8identityENS4_23SM90_TMA_LOAD_MULTICASTES1B_vS1C_EENS_8epilogue10collective18CollectiveEpilogueINS1F_23Sm100TmaWarpSpecializedILi2ELi1ELi56ELb1ELb0EEEJSI_NS5_IJNST_ISF_SC_EENST_ISG_SC_EEEEESJ_SK_SJ_SK_NS1F_6fusion15FusionCallbacksIS1J_NS1N_17LinearCombinationISJ_fSJ_fLNS_15FloatRoundStyleE2EEESI_S1M_JEEENS4_5SM1004TMEM4LOAD26SM100_TMEM_LOAD_16dp256b2xES11_NS12_INS13_ILi1ELi4ELi3EEES16_NST_INS5_IJS17_NSA_ILi16EEEEEENS5_IJS1Y_SC_EEEEEEENS4_17SM75_U32x4_LDSM_NENS4_14SM90_TMA_STOREES22_NS4_17SM90_U32x4_STSM_NENS4_39AutoVectorizingCopyWithAssumedAlignmentILi128EEEEEEvvEEEEvNT_6ParamsE) ;  /* 0xffffff7004507950 */ /* 0x000fea0003c3ffff */
        .weak           $__internal_2_$__cuda_sm10x_tcgen05_guardrail_trap_unallocated_columns_being_dealloced
        .type           $__internal_2_$__cuda_sm10x_tcgen05_guardrail_trap_unallocated_columns_being_dealloced,@function
        .size           $__internal_2_$__cuda_sm10x_tcgen05_guardrail_trap_unallocated_columns_being_dealloced,(.L_x_148 - $__internal_2_$__cuda_sm10x_tcgen05_guardrail_trap_unallocated_columns_being_dealloced)
$__internal_2_$__cuda_sm10x_tcgen05_guardrail_trap_unallocated_columns_being_dealloced:
[----:B------:R-:W-:Y:S05]  /*8ec0*/  BPT.TRAP 0x1 ;  /* 0x000000040000795c */ /* 0x000fea0000300000 */
[----:B------:R-:W-:-:S04]  /*8ed0*/  HFMA2 R3, -RZ, RZ, 0, 0 ;  /* 0x00000000ff037431 */ /* 0x000fc800000001ff */
[----:B------:R-:W-:Y:S05]  /*8ee0*/  RET.REL.NODEC R2 `(_ZN7cutlass13device_kernelINS_4gemm6kernel13GemmUniversalIN4cute5tupleIJiiiiEEENS1_10collective13CollectiveMmaINS1_35MainloopSm100TmaUmmaWarpSpecializedILi2ELi2ELi4ENS5_IJNS4_1CILi2EEENSA_ILi1EEESC_EEEEENS5_IJNSA_ILi64EEENSA_ILi112EEENSA_ILi256EEEEEENS_10bfloat16_tENS5_IJlSC_lEEESJ_SK_NS4_8TiledMMAINS4_8MMA_AtomIJNS4_20SM100_MMA_F16BF16_SSISJ_SJ_fLi64ELi112ELNS4_4UMMA5MajorE0ELSP_0ELNSO_7ScaleInE0ELSQ_0EEEEEENS4_6LayoutINS5_IJSC_SC_SC_EEENS5_IJNSA_ILi0EEESV_SV_EEEEENS5_IJNS4_10UnderscoreESY_SY_EEEEENS4_13SM90_TMA_LOADENS4_14ComposedLayoutINS4_7SwizzleILi3ELi4ELi3EEENS4_18smem_ptr_flag_bitsILi16EEENST_INS5_IJNSA_ILi8EEESF_EEENS5_IJSF_SC_EEEEEEEvNS4_8identityENS4_23SM90_TMA_LOAD_MULTICASTES1B_vS1C_EENS_8epilogue10collective18CollectiveEpilogueINS1F_23Sm100TmaWarpSpecializedILi2ELi1ELi56ELb1ELb0EEEJSI_NS5_IJNST_ISF_SC_EENST_ISG_SC_EEEEESJ_SK_SJ_SK_NS1F_6fusion15FusionCallbacksIS1J_NS1N_17LinearCombinationISJ_fSJ_fLNS_15FloatRoundStyleE2EEESI_S1M_JEEENS4_5SM1004TMEM4LOAD26SM100_TMEM_LOAD_16dp256b2xES11_NS12_INS13_ILi1ELi4ELi3EEES16_NST_INS5_IJS17_NSA_ILi16EEEEEENS5_IJS1Y_SC_EEEEEEENS4_17SM75_U32x4_LDSM_NENS4_14SM90_TMA_STOREES22_NS4_17SM90_U32x4_STSM_NENS4_39AutoVectorizingCopyWithAssumedAlignmentILi128EEEEEEvvEEEEvNT_6ParamsE) ;  /* 0xffffff7002447950 */ /* 0x000fea0003c3ffff */
.L_x_147:
[----:B------:R-:W-:-:S00]  /*8ef0*/  BRA `(.L_x_147) ;  /* 0xfffffffc00fc7947 */ /* 0x000fc0000383ffff */
[----:B------:R-:W-:-:S00]  /*8f00*/  NOP ;  /* 0x0000000000007918 */ /* 0x000fc00000000000 */
[----:B------:R-:W-:-:S00]  /*8f10*/  NOP ;  /* 0x0000000000007918 */ /* 0x000fc00000000000 */
[----:B------:R-:W-:-:S00]  /*8f20*/  NOP ;  /* 0x0000000000007918 */ /* 0x000fc00000000000 */
[----:B------:R-:W-:-:S00]  /*8f30*/  NOP ;  /* 0x0000000000007918 */ /* 0x000fc00000000000 */
[----:B------:R-:W-:-:S00]  /*8f40*/  NOP ;  /* 0x0000000000007918 */ /* 0x000fc00000000000 */
[----:B------:R-:W-:-:S00]  /*8f50*/  NOP ;  /* 0x0000000000007918 */ /* 0x000fc00000000000 */
[----:B------:R-:W-:-:S00]  /*8f60*/  NOP ;  /* 0x0000000000007918 */ /* 0x000fc00000000000 */
[----:B------:R-:W-:-:S00]  /*8f70*/  NOP ;  /* 0x0000000000007918 */ /* 0x000fc00000000000 */
.L_x_148:


//--------------------- .nv.global.init           --------------------------
	.section	.nv.global.init,"aw",@progbits
.nv.global.init:
	.type		$str$27,@object
	.size		$str$27,($str$28 - $str$27)
$str$27:
        /*0000*/ 	.byte	0x28, 0x61, 0x64, 0x64, 0x72, 0x65, 0x73, 0x73, 0x20, 0x26, 0x20, 0x6d, 0x61, 0x73, 0x6b, 0x29
        /*0010*/ 	.byte	0x20, 0x3d, 0x3d, 0x20, 0x30, 0x00
	.type		$str$28,@object
	.size		$str$28,($str$26 - $str$28)
$str$28:
        /*0016*/ 	.byte	0x2f, 0x74, 0x6d, 0x70, 0x2f, 0x63, 0x75, 0x74, 0x6c, 0x61, 0x73, 0x73, 0x5f, 0x73, 0x77, 0x65
        /*0026*/ 	.byte	0x65, 0x70, 0x5f, 0x73, 0x72, 0x63, 0x2f, 0x69, 0x6e, 0x63, 0x6c, 0x75, 0x64, 0x65, 0x2f, 0x63
        /*0036*/ 	.byte	0x75, 0x74, 0x65, 0x2f, 0x70, 0x6f, 0x69, 0x6e, 0x74, 0x65, 0x72, 0x5f, 0x66, 0x6c, 0x61, 0x67
        /*0046*/ 	.byte	0x67, 0x65, 0x64, 0x2e, 0x68, 0x70, 0x70, 0x00
	.type		$str$26,@object
	.size		$str$26,($str$25 - $str$26)
$str$26:
        /*004e*/ 	.byte	0x2f, 0x74, 0x6d, 0x70, 0x2f, 0x63, 0x75, 0x74, 0x6c, 0x61, 0x73, 0x73, 0x5f, 0x73, 0x77, 0x65
        /*005e*/ 	.byte	0x65, 0x70, 0x5f, 0x73, 0x72, 0x63, 0x2f, 0x69, 0x6e, 0x63, 0x6c, 0x75, 0x64, 0x65, 0x2f, 0x63
        /*006e*/ 	.byte	0x75, 0x74, 0x65, 0x2f, 0x61, 0x74, 0x6f, 0x6d, 0x2f, 0x63, 0x6f, 0x70, 0x79, 0x5f, 0x74, 0x72
        /*007e*/ 	.byte	0x61, 0x69, 0x74, 0x73, 0x5f, 0x73, 0x6d, 0x31, 0x30, 0x30, 0x2e, 0x68, 0x70, 0x70, 0x00
	.type		$str$25,@object
	.size		$str$25,(__unnamed_1 - $str$25)
$str$25:
        /*008d*/ 	.byte	0x28, 0x28, 0x75, 0x69, 0x6e, 0x74, 0x33, 0x32, 0x5f, 0x74, 0x28, 0x74, 0x68, 0x72, 0x65, 0x61
        /*009d*/ 	.byte	0x64, 0x49, 0x64, 0x78, 0x2e, 0x78, 0x29, 0x20, 0x2f, 0x20, 0x33, 0x32, 0x29, 0x20, 0x25, 0x20
        /*00ad*/ 	.byte	0x34, 0x29, 0x20, 0x3d, 0x3d, 0x20, 0x28, 0x28, 0x28, 0x74, 0x6d, 0x65, 0x6d, 0x5f, 0x61, 0x64
        /*00bd*/ 	.byte	0x64, 0x72, 0x20, 0x3e, 0x3e, 0x20, 0x31, 0x36, 0x29, 0x20, 0x2f, 0x20, 0x33, 0x32, 0x29, 0x20
        /*00cd*/ 	.byte	0x25, 0x20, 0x34, 0x29, 0x00
	.type		__unnamed_1,@object
	.size		__unnamed_1,(__unnamed_2 - __unnamed_1)
__unnamed_1:
        /*00d2*/ 	.byte	0x61, 0x75, 0x74, 0x6f, 0x20, 0x63, 0x75, 0x74, 0x65, 0x3a, 0x3a, 0x61, 0x73, 0x5f, 0x70, 0x6f
        /* <DEDUP_REMOVED lines=24> */
        /*0262*/ 	.byte	0x43, 0x3c, 0x37, 0x31, 0x36, 0x38, 0x3e, 0x3e, 0x3e, 0x3e, 0x5d, 0x00
	.type		__unnamed_2,@object
	.size		__unnamed_2,(.L_2 - __unnamed_2)
__unnamed_2:
        /* <DEDUP_REMOVED lines=42> */
        /*050e*/ 	.byte	0x3e, 0x5d, 0x00
.L_2:


//--------------------- .nv.shared._ZN7cutlass13device_kernelINS_4gemm6kernel13GemmUniversalIN4cute5tupleIJiiiiEEENS1_10collective13CollectiveMmaINS1_35MainloopSm100TmaUmmaWarpSpecializedILi2ELi2ELi4ENS5_IJNS4_1CILi2EEENSA_ILi1EEESC_EEEEENS5_IJNSA_ILi64EEENSA_ILi112EEENSA_ILi256EEEEEENS_10bfloat16_tENS5_IJlSC_lEEESJ_SK_NS4_8TiledMMAINS4_8MMA_AtomIJNS4_20SM100_MMA_F16BF16_SSISJ_SJ_fLi64ELi112ELNS4_4UMMA5MajorE0ELSP_0ELNSO_7ScaleInE0ELSQ_0EEEEEENS4_6LayoutINS5_IJSC_SC_SC_EEENS5_IJNSA_ILi0EEESV_SV_EEEEENS5_IJNS4_10UnderscoreESY_SY_EEEEENS4_13SM90_TMA_LOADENS4_14ComposedLayoutINS4_7SwizzleILi3ELi4ELi3EEENS4_18smem_ptr_flag_bitsILi16EEENST_INS5_IJNSA_ILi8EEESF_EEENS5_IJSF_SC_EEEEEEEvNS4_8identityENS4_23SM90_TMA_LOAD_MULTICASTES1B_vS1C_EENS_8epilogue10collective18CollectiveEpilogueINS1F_23Sm100TmaWarpSpecializedILi2ELi1ELi56ELb1ELb0EEEJSI_NS5_IJNST_ISF_SC_EENST_ISG_SC_EEEEESJ_SK_SJ_SK_NS1F_6fusion15FusionCallbacksIS1J_NS1N_17LinearCombinationISJ_fSJ_fLNS_15FloatRoundStyleE2EEESI_S1M_JEEENS4_5SM1004TMEM4LOAD26SM100_TMEM_LOAD_16dp256b2xES11_NS12_INS13_ILi1ELi4ELi3EEES16_NST_INS5_IJS17_NSA_ILi16EEEEEENS5_IJS1Y_SC_EEEEEEENS4_17SM75_U32x4_LDSM_NENS4_14SM90_TMA_STOREES22_NS4_17SM90_U32x4_STSM_NENS4_39AutoVectorizingCopyWithAssumedAlignmentILi128EEEEEEvvEEEEvNT_6ParamsE --------------------------
	.section	.nv.shared._ZN7cutlass13device_kernelINS_4gemm6kernel13GemmUniversalIN4cute5tupleIJiiiiEEENS1_10collective13CollectiveMmaINS1_35MainloopSm100TmaUmmaWarpSpecializedILi2ELi2ELi4ENS5_IJNS4_1CILi2EEENSA_ILi1EEESC_EEEEENS5_IJNSA_ILi64EEENSA_ILi112EEENSA_ILi256EEEEEENS_10bfloat16_tENS5_IJlSC_lEEESJ_SK_NS4_8TiledMMAINS4_8MMA_AtomIJNS4_20SM100_MMA_F16BF16_SSISJ_SJ_fLi64ELi112ELNS4_4UMMA5MajorE0ELSP_0ELNSO_7ScaleInE0ELSQ_0EEEEEENS4_6LayoutINS5_IJSC_SC_SC_EEENS5_IJNSA_ILi0EEESV_SV_EEEEENS5_IJNS4_10UnderscoreESY_SY_EEEEENS4_13SM90_TMA_LOADENS4_14ComposedLayoutINS4_7SwizzleILi3ELi4ELi3EEENS4_18smem_ptr_flag_bitsILi16EEENST_INS5_IJNSA_ILi8EEESF_EEENS5_IJSF_SC_EEEEEEEvNS4_8identityENS4_23SM90_TMA_LOAD_MULTICASTES1B_vS1C_EENS_8epilogue10collective18CollectiveEpilogueINS1F_23Sm100TmaWarpSpecializedILi2ELi1ELi56ELb1ELb0EEEJSI_NS5_IJNST_ISF_SC_EENST_ISG_SC_EEEEESJ_SK_SJ_SK_NS1F_6fusion15FusionCallbacksIS1J_NS1N_17LinearCombinationISJ_fSJ_fLNS_15FloatRoundStyleE2EEESI_S1M_JEEENS4_5SM1004TMEM4LOAD26SM100_TMEM_LOAD_16dp256b2xES11_NS12_INS13_ILi1ELi4ELi3EEES16_NST_INS5_IJS17_NSA_ILi16EEEEEENS5_IJS1Y_SC_EEEEEEENS4_17SM75_U32x4_LDSM_NENS4_14SM90_TMA_STOREES22_NS4_17SM90_U32x4_STSM_NENS4_39AutoVectorizingCopyWithAssumedAlignmentILi128EEEEEEvvEEEEvNT_6ParamsE,"aw",@nobits
	.sectionflags	@""
	.align	16
	.zero		1024


//--------------------- .nv.shared.reserved.0     --------------------------
	.section	.nv.shared.reserved.0,"aw",@nobits
	.weak		__nv_reservedSMEM_offset_0_alias
	.size		__nv_reservedSMEM_offset_0_alias, 0, 64
	.other		__nv_reservedSMEM_offset_0_alias,@"STO_CUDA_RESERVED_SHARED STV_DEFAULT"
__nv_reservedSMEM_offset_0_alias:
	.zero		0
.nv.shared.reserved.0:
	.zero		64
	.weak		__nv_reservedSMEM_tcgen05_partition
	.type		__nv_reservedSMEM_tcgen05_partition,@object
	.size		__nv_reservedSMEM_tcgen05_partition,(.L_0 - __nv_reservedSMEM_tcgen05_partition)
__nv_reservedSMEM_tcgen05_partition:
	.zero		32
.L_0:


//--------------------- .nv.global                --------------------------
	.section	.nv.global,"aw",@nobits
.nv.global:
	.type		_ZN40_INTERNAL_bbb6268f_4_k_cu_471cc939_185154cute1_E,@object
	.size		_ZN40_INTERNAL_bbb6268f_4_k_cu_471cc939_185154cute1_E,(_ZN40_INTERNAL_bbb6268f_4_k_cu_471cc939_185154cuda3std3__45__cpo6cbeginE - _ZN40_INTERNAL_bbb6268f_4_k_cu_471cc939_185154cute1_E)
_ZN40_INTERNAL_bbb6268f_4_k_cu_471cc939_185154cute1_E:
	.zero		1
	.type		_ZN40_INTERNAL_bbb6268f_4_k_cu_471cc939_185154cuda3std3__45__cpo6cbeginE,@object
	.size		_ZN40_INTERNAL_bbb6268f_4_k_cu_471cc939_185154cuda3std3__45__cpo6cbeginE,(_ZN40_INTERNAL_bbb6268f_4_k_cu_471cc939_185154cuda3std3__48in_placeE - _ZN40_INTERNAL_bbb6268f_4_k_cu_471cc939_185154cuda3std3__45__cpo6cbeginE)
_ZN40_INTERNAL_bbb6268f_4_k_cu_471cc939_185154cuda3std3__45__cpo6cbeginE:
	.zero		1
	.type		_ZN40_INTERNAL_bbb6268f_4_k_cu_471cc939_185154cuda3std3__48in_placeE,@object
	.size		_ZN40_INTERNAL_bbb6268f_4_k_cu_471cc939_185154cuda3std3__48in_placeE,(_ZN40_INTERNAL_bbb6268f_4_k_cu_471cc939_185154cuda3std6ranges3__45__cpo9iter_moveE - _ZN40_INTERNAL_bbb6268f_4_k_cu_471cc939_185154cuda3std3__48in_placeE)
_ZN40_INTERNAL_bbb6268f_4_k_cu_471cc939_185154cuda3std3__48in_placeE:
	.zero		1
	.type		_ZN40_INTERNAL_bbb6268f_4_k_cu_471cc939_185154cuda3std6ranges3__45__cpo9iter_moveE,@object
	.size		_ZN40_INTERNAL_bbb6268f_4_k_cu_471cc939_185154cuda3std6ranges3__45__cpo9iter_moveE,(_ZN40_INTERNAL_bbb6268f_4_k_cu_471cc939_185154cuda3std3__45__cpo5beginE - _ZN40_INTERNAL_bbb6268f_4_k_cu_471cc939_185154cuda3std6ranges3__45__cpo9iter_moveE)
_ZN40_INTERNAL_bbb6268f_4_k_cu_471cc939_185154cuda3std6ranges3__45__cpo9iter_moveE:
	.zero		1
	.type		_ZN40_INTERNAL_bbb6268f_4_k_cu_471cc939_185154cuda3std3__45__cpo5beginE,@object
	.size		_ZN40_INTERNAL_bbb6268f_4_k_cu_471cc939_185154cuda3std3__45__cpo5beginE,(_ZN40_INTERNAL_bbb6268f_4_k_cu_471cc939_185154cuda3std3__442_GLOBAL__N__bbb6268f_4_k_cu_471cc939_185156ignoreE - _ZN40_INTERNAL_bbb6268f_4_k_cu_471cc939_185154cuda3std3__45__cpo5beginE)
_ZN40_INTERNAL_bbb6268f_4_k_cu_471cc939_185154cuda3std3__45__cpo5beginE:
	.zero		1
	.type		_ZN40_INTERNAL_bbb6268f_4_k_cu_471cc939_185154cuda3std3__442_GLOBAL__N__bbb6268f_4_k_cu_471cc939_185156ignoreE,@object
	.size		_ZN40_INTERNAL_bbb6268f_4_k_cu_471cc939_185154cuda3std3__442_GLOBAL__N__bbb6268f_4_k_cu_471cc939_185156ignoreE,(_ZN40_INTERNAL_bbb6268f_4_k_cu_471cc939_185154cute7productE - _ZN40_INTERNAL_bbb6268f_4_k_cu_471cc939_185154cuda3std3__442_GLOBAL__N__bbb6268f_4_k_cu_471cc939_185156ignoreE)
_ZN40_INTERNAL_bbb6268f_4_k_cu_471cc939_185154cuda3std3__442_GLOBAL__N__bbb6268f_4_k_cu_471cc939_185156ignoreE:
	.zero		1
	.type		_ZN40_INTERNAL_bbb6268f_4_k_cu_471cc939_185154cute7productE,@object
	.size		_ZN40_INTERNAL_bbb6268f_4_k_cu_471cc939_185154cute7productE,(_ZN40_INTERNAL_bbb6268f_4_k_cu_471cc939_185154cuda3std3__45__cpo3endE - _ZN40_INTERNAL_bbb6268f_4_k_cu_471cc939_185154cute7productE)
_ZN40_INTERNAL_bbb6268f_4_k_cu_471cc939_185154cute7productE:
	.zero		1
	.type		_ZN40_INTERNAL_bbb6268f_4_k_cu_471cc939_185154cuda3std3__45__cpo3endE,@object
	.size		_ZN40_INTERNAL_bbb6268f_4_k_cu_471cc939_185154cuda3std3__45__cpo3endE,(_ZN40_INTERNAL_bbb6268f_4_k_cu_471cc939_185154cuda3std3__419piecewise_constructE - _ZN40_INTERNAL_bbb6268f_4_k_cu_471cc939_185154cuda3std3__45__cpo3endE)
_ZN40_INTERNAL_bbb6268f_4_k_cu_471cc939_185154cuda3std3__45__cpo3endE:
	.zero		1
	.type		_ZN40_INTERNAL_bbb6268f_4_k_cu_471cc939_185154cuda3std3__419piecewise_constructE,@object
	.size		_ZN40_INTERNAL_bbb6268f_4_k_cu_471cc939_185154cuda3std3__419piecewise_constructE,(_ZN40_INTERNAL_bbb6268f_4_k_cu_471cc939_185154cuda3std3__45__cpo4cendE - _ZN40_INTERNAL_bbb6268f_4_k_cu_471cc939_185154cuda3std3__419piecewise_constructE)
_ZN40_INTERNAL_bbb6268f_4_k_cu_471cc939_185154cuda3std3__419piecewise_constructE:
	.zero		1
	.type		_ZN40_INTERNAL_bbb6268f_4_k_cu_471cc939_185154cuda3std3__45__cpo4cendE,@object
	.size		_ZN40_INTERNAL_bbb6268f_4_k_cu_471cc939_185154cuda3std3__45__cpo4cendE,(_ZN40_INTERNAL_bbb6268f_4_k_cu_471cc939_185154cuda3std6ranges3__45__cpo4swapE - _ZN40_INTERNAL_bbb6268f_4_k_cu_471cc939_185154cuda3std3__45__cpo4cendE)
_ZN40_INTERNAL_bbb6268f_4_k_cu_471cc939_185154cuda3std3__45__cpo4cendE:
	.zero		1
	.type		_ZN40_INTERNAL_bbb6268f_4_k_cu_471cc939_185154cuda3std6ranges3__45__cpo4swapE,@object
	.size		_ZN40_INTERNAL_bbb6268f_4_k_cu_471cc939_185154cuda3std6ranges3__45__cpo4swapE,(.L_10 - _ZN40_INTERNAL_bbb6268f_4_k_cu_471cc939_185154cuda3std6ranges3__45__cpo4swapE)
_ZN40_INTERNAL_bbb6268f_4_k_cu_471cc939_185154cuda3std6ranges3__45__cpo4swapE:
	.zero		1
.L_10:


//--------------------- .nv.constant0._ZN7cutlass13device_kernelINS_4gemm6kernel13GemmUniversalIN4cute5tupleIJiiiiEEENS1_10collective13CollectiveMmaINS1_35MainloopSm100TmaUmmaWarpSpecializedILi2ELi2ELi4ENS5_IJNS4_1CILi2EEENSA_ILi1EEESC_EEEEENS5_IJNSA_ILi64EEENSA_ILi112EEENSA_ILi256EEEEEENS_10bfloat16_tENS5_IJlSC_lEEESJ_SK_NS4_8TiledMMAINS4_8MMA_AtomIJNS4_20SM100_MMA_F16BF16_SSISJ_SJ_fLi64ELi112ELNS4_4UMMA5MajorE0ELSP_0ELNSO_7ScaleInE0ELSQ_0EEEEEENS4_6LayoutINS5_IJSC_SC_SC_EEENS5_IJNSA_ILi0EEESV_SV_EEEEENS5_IJNS4_10UnderscoreESY_SY_EEEEENS4_13SM90_TMA_LOADENS4_14ComposedLayoutINS4_7SwizzleILi3ELi4ELi3EEENS4_18smem_ptr_flag_bitsILi16EEENST_INS5_IJNSA_ILi8EEESF_EEENS5_IJSF_SC_EEEEEEEvNS4_8identityENS4_23SM90_TMA_LOAD_MULTICASTES1B_vS1C_EENS_8epilogue10collective18CollectiveEpilogueINS1F_23Sm100TmaWarpSpecializedILi2ELi1ELi56ELb1ELb0EEEJSI_NS5_IJNST_ISF_SC_EENST_ISG_SC_EEEEESJ_SK_SJ_SK_NS1F_6fusion15FusionCallbacksIS1J_NS1N_17LinearCombinationISJ_fSJ_fLNS_15FloatRoundStyleE2EEESI_S1M_JEEENS4_5SM1004TMEM4LOAD26SM100_TMEM_LOAD_16dp256b2xES11_NS12_INS13_ILi1ELi4ELi3EEES16_NST_INS5_IJS17_NSA_ILi16EEEEEENS5_IJS1Y_SC_EEEEEEENS4_17SM75_U32x4_LDSM_NENS4_14SM90_TMA_STOREES22_NS4_17SM90_U32x4_STSM_NENS4_39AutoVectorizingCopyWithAssumedAlignmentILi128EEEEEEvvEEEEvNT_6ParamsE --------------------------
	.section	.nv.constant0._ZN7cutlass13device_kernelINS_4gemm6kernel13GemmUniversalIN4cute5tupleIJiiiiEEENS1_10collective13CollectiveMmaINS1_35MainloopSm100TmaUmmaWarpSpecializedILi2ELi2ELi4ENS5_IJNS4_1CILi2EEENSA_ILi1EEESC_EEEEENS5_IJNSA_ILi64EEENSA_ILi112EEENSA_ILi256EEEEEENS_10bfloat16_tENS5_IJlSC_lEEESJ_SK_NS4_8TiledMMAINS4_8MMA_AtomIJNS4_20SM100_MMA_F16BF16_SSISJ_SJ_fLi64ELi112ELNS4_4UMMA5MajorE0ELSP_0ELNSO_7ScaleInE0ELSQ_0EEEEEENS4_6LayoutINS5_IJSC_SC_SC_EEENS5_IJNSA_ILi0EEESV_SV_EEEEENS5_IJNS4_10UnderscoreESY_SY_EEEEENS4_13SM90_TMA_LOADENS4_14ComposedLayoutINS4_7SwizzleILi3ELi4ELi3EEENS4_18smem_ptr_flag_bitsILi16EEENST_INS5_IJNSA_ILi8EEESF_EEENS5_IJSF_SC_EEEEEEEvNS4_8identityENS4_23SM90_TMA_LOAD_MULTICASTES1B_vS1C_EENS_8epilogue10collective18CollectiveEpilogueINS1F_23Sm100TmaWarpSpecializedILi2ELi1ELi56ELb1ELb0EEEJSI_NS5_IJNST_ISF_SC_EENST_ISG_SC_EEEEESJ_SK_SJ_SK_NS1F_6fusion15FusionCallbacksIS1J_NS1N_17LinearCombinationISJ_fSJ_fLNS_15FloatRoundStyleE2EEESI_S1M_JEEENS4_5SM1004TMEM4LOAD26SM100_TMEM_LOAD_16dp256b2xES11_NS12_INS13_ILi1ELi4ELi3EEES16_NST_INS5_IJS17_NSA_ILi16EEEEEENS5_IJS1Y_SC_EEEEEEENS4_17SM75_U32x4_LDSM_NENS4_14SM90_TMA_STOREES22_NS4_17SM90_U32x4_STSM_NENS4_39AutoVectorizingCopyWithAssumedAlignmentILi128EEEEEEvvEEEEvNT_6ParamsE,"a",@progbits
	.sectionflags	@""
	.align	4
.nv.constant0._ZN7cutlass13device_kernelINS_4gemm6kernel13GemmUniversalIN4cute5tupleIJiiiiEEENS1_10collective13CollectiveMmaINS1_35MainloopSm100TmaUmmaWarpSpecializedILi2ELi2ELi4ENS5_IJNS4_1CILi2EEENSA_ILi1EEESC_EEEEENS5_IJNSA_ILi64EEENSA_ILi112EEENSA_ILi256EEEEEENS_10bfloat16_tENS5_IJlSC_lEEESJ_SK_NS4_8TiledMMAINS4_8MMA_AtomIJNS4_20SM100_MMA_F16BF16_SSISJ_SJ_fLi64ELi112ELNS4_4UMMA5MajorE0ELSP_0ELNSO_7ScaleInE0ELSQ_0EEEEEENS4_6LayoutINS5_IJSC_SC_SC_EEENS5_IJNSA_ILi0EEESV_SV_EEEEENS5_IJNS4_10UnderscoreESY_SY_EEEEENS4_13SM90_TMA_LOADENS4_14ComposedLayoutINS4_7SwizzleILi3ELi4ELi3EEENS4_18smem_ptr_flag_bitsILi16EEENST_INS5_IJNSA_ILi8EEESF_EEENS5_IJSF_SC_EEEEEEEvNS4_8identityENS4_23SM90_TMA_LOAD_MULTICASTES1B_vS1C_EENS_8epilogue10collective18CollectiveEpilogueINS1F_23Sm100TmaWarpSpecializedILi2ELi1ELi56ELb1ELb0EEEJSI_NS5_IJNST_ISF_SC_EENST_ISG_SC_EEEEESJ_SK_SJ_SK_NS1F_6fusion15FusionCallbacksIS1J_NS1N_17LinearCombinationISJ_fSJ_fLNS_15FloatRoundStyleE2EEESI_S1M_JEEENS4_5SM1004TMEM4LOAD26SM100_TMEM_LOAD_16dp256b2xES11_NS12_INS13_ILi1ELi4ELi3EEES16_NST_INS5_IJS17_NSA_ILi16EEEEEENS5_IJS1Y_SC_EEEEEEENS4_17SM75_U32x4_LDSM_NENS4_14SM90_TMA_STOREES22_NS4_17SM90_U32x4_STSM_NENS4_39AutoVectorizingCopyWithAssumedAlignmentILi128EEEEEEvvEEEEvNT_6ParamsE:
	.zero		2944


//--------------------- SYMBOLS --------------------------

	.type		.nv.reservedSmem.offset0,@object
	.size		.nv.reservedSmem.offset0,0x4
	.type		.nv.reservedSmem.cap,@object
	.size		.nv.reservedSmem.cap,0x4
	.type		__assertfail,@function
